//
// Generated by NVIDIA NVVM Compiler
//
// Compiler Build ID: CL-36424714
// Cuda compilation tools, release 13.0, V13.0.88
// Based on NVVM 20.0.0
//

.version 9.0
.target sm_100
.address_size 64

	// .globl	_Z15matrixMulKernelIiEvPT_PKS0_S3_m
.global .align 1 .b8 _ZN34_INTERNAL_e04c85a6_4_k_cu_e35814154cuda3std3__45__cpo5beginE[1];
.global .align 1 .b8 _ZN34_INTERNAL_e04c85a6_4_k_cu_e35814154cuda3std3__45__cpo3endE[1];
.global .align 1 .b8 _ZN34_INTERNAL_e04c85a6_4_k_cu_e35814154cuda3std3__45__cpo6cbeginE[1];
.global .align 1 .b8 _ZN34_INTERNAL_e04c85a6_4_k_cu_e35814154cuda3std3__45__cpo4cendE[1];
.global .align 1 .b8 _ZN34_INTERNAL_e04c85a6_4_k_cu_e35814154cuda3std3__45__cpo6rbeginE[1];
.global .align 1 .b8 _ZN34_INTERNAL_e04c85a6_4_k_cu_e35814154cuda3std3__45__cpo4rendE[1];
.global .align 1 .b8 _ZN34_INTERNAL_e04c85a6_4_k_cu_e35814154cuda3std3__45__cpo7crbeginE[1];
.global .align 1 .b8 _ZN34_INTERNAL_e04c85a6_4_k_cu_e35814154cuda3std3__45__cpo5crendE[1];
.global .align 1 .b8 _ZN34_INTERNAL_e04c85a6_4_k_cu_e35814154cuda3std3__436_GLOBAL__N__e04c85a6_4_k_cu_e35814156ignoreE[1];
.global .align 1 .b8 _ZN34_INTERNAL_e04c85a6_4_k_cu_e35814154cuda3std3__419piecewise_constructE[1];
.global .align 1 .b8 _ZN34_INTERNAL_e04c85a6_4_k_cu_e35814154cuda3std3__48in_placeE[1];
.global .align 1 .b8 _ZN34_INTERNAL_e04c85a6_4_k_cu_e35814154cuda3std3__420unreachable_sentinelE[1];
.global .align 1 .b8 _ZN34_INTERNAL_e04c85a6_4_k_cu_e35814154cuda3std3__47nulloptE[1];
.global .align 1 .b8 _ZN34_INTERNAL_e04c85a6_4_k_cu_e35814154cuda3std3__48unexpectE[1];
.global .align 1 .b8 _ZN34_INTERNAL_e04c85a6_4_k_cu_e35814154cuda3std6ranges3__45__cpo4swapE[1];
.global .align 1 .b8 _ZN34_INTERNAL_e04c85a6_4_k_cu_e35814154cuda3std6ranges3__45__cpo9iter_moveE[1];
.global .align 1 .b8 _ZN34_INTERNAL_e04c85a6_4_k_cu_e35814154cuda3std6ranges3__45__cpo5beginE[1];
.global .align 1 .b8 _ZN34_INTERNAL_e04c85a6_4_k_cu_e35814154cuda3std6ranges3__45__cpo3endE[1];
.global .align 1 .b8 _ZN34_INTERNAL_e04c85a6_4_k_cu_e35814154cuda3std6ranges3__45__cpo6cbeginE[1];
.global .align 1 .b8 _ZN34_INTERNAL_e04c85a6_4_k_cu_e35814154cuda3std6ranges3__45__cpo4cendE[1];
.global .align 1 .b8 _ZN34_INTERNAL_e04c85a6_4_k_cu_e35814154cuda3std6ranges3__45__cpo7advanceE[1];
.global .align 1 .b8 _ZN34_INTERNAL_e04c85a6_4_k_cu_e35814154cuda3std6ranges3__45__cpo9iter_swapE[1];
.global .align 1 .b8 _ZN34_INTERNAL_e04c85a6_4_k_cu_e35814154cuda3std6ranges3__45__cpo4nextE[1];
.global .align 1 .b8 _ZN34_INTERNAL_e04c85a6_4_k_cu_e35814154cuda3std6ranges3__45__cpo4prevE[1];
.global .align 1 .b8 _ZN34_INTERNAL_e04c85a6_4_k_cu_e35814154cuda3std6ranges3__45__cpo4dataE[1];
.global .align 1 .b8 _ZN34_INTERNAL_e04c85a6_4_k_cu_e35814154cuda3std6ranges3__45__cpo5cdataE[1];
.global .align 1 .b8 _ZN34_INTERNAL_e04c85a6_4_k_cu_e35814154cuda3std6ranges3__45__cpo4sizeE[1];
.global .align 1 .b8 _ZN34_INTERNAL_e04c85a6_4_k_cu_e35814154cuda3std6ranges3__45__cpo5ssizeE[1];
.global .align 1 .b8 _ZN34_INTERNAL_e04c85a6_4_k_cu_e35814154cuda3std6ranges3__45__cpo8distanceE[1];
.global .align 1 .b8 _ZN34_INTERNAL_e04c85a6_4_k_cu_e35814156thrust24THRUST_300001_SM_1000_NS8cuda_cub3parE[1];
.global .align 1 .b8 _ZN34_INTERNAL_e04c85a6_4_k_cu_e35814156thrust24THRUST_300001_SM_1000_NS8cuda_cub10par_nosyncE[1];
.global .align 1 .b8 _ZN34_INTERNAL_e04c85a6_4_k_cu_e35814156thrust24THRUST_300001_SM_1000_NS6system6detail10sequential3seqE[1];
.global .align 1 .b8 _ZN34_INTERNAL_e04c85a6_4_k_cu_e35814156thrust24THRUST_300001_SM_1000_NS12placeholders2_1E[1];
.global .align 1 .b8 _ZN34_INTERNAL_e04c85a6_4_k_cu_e35814156thrust24THRUST_300001_SM_1000_NS12placeholders2_2E[1];
.global .align 1 .b8 _ZN34_INTERNAL_e04c85a6_4_k_cu_e35814156thrust24THRUST_300001_SM_1000_NS12placeholders2_3E[1];
.global .align 1 .b8 _ZN34_INTERNAL_e04c85a6_4_k_cu_e35814156thrust24THRUST_300001_SM_1000_NS12placeholders2_4E[1];
.global .align 1 .b8 _ZN34_INTERNAL_e04c85a6_4_k_cu_e35814156thrust24THRUST_300001_SM_1000_NS12placeholders2_5E[1];
.global .align 1 .b8 _ZN34_INTERNAL_e04c85a6_4_k_cu_e35814156thrust24THRUST_300001_SM_1000_NS12placeholders2_6E[1];
.global .align 1 .b8 _ZN34_INTERNAL_e04c85a6_4_k_cu_e35814156thrust24THRUST_300001_SM_1000_NS12placeholders2_7E[1];
.global .align 1 .b8 _ZN34_INTERNAL_e04c85a6_4_k_cu_e35814156thrust24THRUST_300001_SM_1000_NS12placeholders2_8E[1];
.global .align 1 .b8 _ZN34_INTERNAL_e04c85a6_4_k_cu_e35814156thrust24THRUST_300001_SM_1000_NS12placeholders2_9E[1];
.global .align 1 .b8 _ZN34_INTERNAL_e04c85a6_4_k_cu_e35814156thrust24THRUST_300001_SM_1000_NS12placeholders3_10E[1];
.global .align 1 .b8 _ZN34_INTERNAL_e04c85a6_4_k_cu_e35814156thrust24THRUST_300001_SM_1000_NS3seqE[1];

.visible .entry _Z15matrixMulKernelIiEvPT_PKS0_S3_m(
	.param .u64 .ptr .align 1 _Z15matrixMulKernelIiEvPT_PKS0_S3_m_param_0,
	.param .u64 .ptr .align 1 _Z15matrixMulKernelIiEvPT_PKS0_S3_m_param_1,
	.param .u64 .ptr .align 1 _Z15matrixMulKernelIiEvPT_PKS0_S3_m_param_2,
	.param .u64 _Z15matrixMulKernelIiEvPT_PKS0_S3_m_param_3
)
{
	.reg .pred 	%p<10>;
	.reg .b32 	%r<76>;
	.reg .b64 	%rd<76>;

	ld.param.u64 	%rd24, [_Z15matrixMulKernelIiEvPT_PKS0_S3_m_param_0];
	ld.param.u64 	%rd26, [_Z15matrixMulKernelIiEvPT_PKS0_S3_m_param_1];
	ld.param.u64 	%rd27, [_Z15matrixMulKernelIiEvPT_PKS0_S3_m_param_2];
	ld.param.u64 	%rd28, [_Z15matrixMulKernelIiEvPT_PKS0_S3_m_param_3];
	cvta.to.global.u64 	%rd1, %rd27;
	cvta.to.global.u64 	%rd2, %rd26;
	mov.u32 	%r13, %ctaid.x;
	mov.u32 	%r14, %ntid.x;
	mov.u32 	%r15, %tid.x;
	mad.lo.s32 	%r16, %r13, %r14, %r15;
	cvt.u64.u32 	%rd3, %r16;
	mov.u32 	%r17, %ctaid.y;
	mov.u32 	%r18, %ntid.y;
	mov.u32 	%r19, %tid.y;
	mad.lo.s32 	%r20, %r17, %r18, %r19;
	cvt.u64.u32 	%rd4, %r20;
	max.u64 	%rd29, %rd3, %rd4;
	setp.ge.u64 	%p1, %rd29, %rd28;
	@%p1 bra 	$L__BB0_13;
	mul.lo.s64 	%rd5, %rd28, %rd3;
	and.b64  	%rd6, %rd28, 7;
	setp.lt.u64 	%p2, %rd28, 8;
	mov.b32 	%r75, 0;
	mov.b64 	%rd74, 0;
	@%p2 bra 	$L__BB0_4;
	and.b64  	%rd74, %rd28, -8;
	shl.b64 	%rd31, %rd4, 2;
	add.s64 	%rd71, %rd1, %rd31;
	shl.b64 	%rd9, %rd28, 5;
	shl.b64 	%rd32, %rd5, 2;
	add.s64 	%rd33, %rd32, %rd2;
	add.s64 	%rd70, %rd33, 16;
	shl.b64 	%rd11, %rd28, 2;
	mov.b32 	%r75, 0;
	mov.u64 	%rd72, %rd74;
$L__BB0_3:
	.pragma "nounroll";
	ld.global.u32 	%r25, [%rd70+-16];
	ld.global.u32 	%r26, [%rd71];
	mad.lo.s32 	%r27, %r26, %r25, %r75;
	ld.global.u32 	%r28, [%rd70+-12];
	add.s64 	%rd34, %rd71, %rd11;
	ld.global.u32 	%r29, [%rd34];
	mad.lo.s32 	%r30, %r29, %r28, %r27;
	ld.global.u32 	%r31, [%rd70+-8];
	add.s64 	%rd35, %rd34, %rd11;
	ld.global.u32 	%r32, [%rd35];
	mad.lo.s32 	%r33, %r32, %r31, %r30;
	ld.global.u32 	%r34, [%rd70+-4];
	add.s64 	%rd36, %rd35, %rd11;
	ld.global.u32 	%r35, [%rd36];
	mad.lo.s32 	%r36, %r35, %r34, %r33;
	ld.global.u32 	%r37, [%rd70];
	add.s64 	%rd37, %rd36, %rd11;
	ld.global.u32 	%r38, [%rd37];
	mad.lo.s32 	%r39, %r38, %r37, %r36;
	ld.global.u32 	%r40, [%rd70+4];
	add.s64 	%rd38, %rd37, %rd11;
	ld.global.u32 	%r41, [%rd38];
	mad.lo.s32 	%r42, %r41, %r40, %r39;
	ld.global.u32 	%r43, [%rd70+8];
	add.s64 	%rd39, %rd38, %rd11;
	ld.global.u32 	%r44, [%rd39];
	mad.lo.s32 	%r45, %r44, %r43, %r42;
	ld.global.u32 	%r46, [%rd70+12];
	add.s64 	%rd40, %rd39, %rd11;
	ld.global.u32 	%r47, [%rd40];
	mad.lo.s32 	%r75, %r47, %r46, %r45;
	add.s64 	%rd72, %rd72, -8;
	add.s64 	%rd71, %rd71, %rd9;
	add.s64 	%rd70, %rd70, 32;
	setp.ne.s64 	%p3, %rd72, 0;
	@%p3 bra 	$L__BB0_3;
$L__BB0_4:
	setp.eq.s64 	%p4, %rd6, 0;
	@%p4 bra 	$L__BB0_12;
	and.b64  	%rd19, %rd28, 3;
	setp.lt.u64 	%p5, %rd6, 4;
	@%p5 bra 	$L__BB0_7;
	add.s64 	%rd41, %rd74, %rd5;
	shl.b64 	%rd42, %rd41, 2;
	add.s64 	%rd43, %rd2, %rd42;
	ld.global.u32 	%r49, [%rd43];
	mad.lo.s64 	%rd44, %rd74, %rd28, %rd4;
	shl.b64 	%rd45, %rd44, 2;
	add.s64 	%rd46, %rd1, %rd45;
	ld.global.u32 	%r50, [%rd46];
	mad.lo.s32 	%r51, %r50, %r49, %r75;
	ld.global.u32 	%r52, [%rd43+4];
	shl.b64 	%rd47, %rd28, 2;
	add.s64 	%rd48, %rd46, %rd47;
	ld.global.u32 	%r53, [%rd48];
	mad.lo.s32 	%r54, %r53, %r52, %r51;
	ld.global.u32 	%r55, [%rd43+8];
	add.s64 	%rd49, %rd48, %rd47;
	ld.global.u32 	%r56, [%rd49];
	mad.lo.s32 	%r57, %r56, %r55, %r54;
	ld.global.u32 	%r58, [%rd43+12];
	add.s64 	%rd50, %rd49, %rd47;
	ld.global.u32 	%r59, [%rd50];
	mad.lo.s32 	%r75, %r59, %r58, %r57;
	add.s64 	%rd74, %rd74, 4;
$L__BB0_7:
	setp.eq.s64 	%p6, %rd19, 0;
	@%p6 bra 	$L__BB0_12;
	setp.eq.s64 	%p7, %rd19, 1;
	@%p7 bra 	$L__BB0_10;
	add.s64 	%rd51, %rd74, %rd5;
	shl.b64 	%rd52, %rd51, 2;
	add.s64 	%rd53, %rd2, %rd52;
	ld.global.u32 	%r61, [%rd53];
	mad.lo.s64 	%rd54, %rd74, %rd28, %rd4;
	shl.b64 	%rd55, %rd54, 2;
	add.s64 	%rd56, %rd1, %rd55;
	ld.global.u32 	%r62, [%rd56];
	mad.lo.s32 	%r63, %r62, %r61, %r75;
	ld.global.u32 	%r64, [%rd53+4];
	shl.b64 	%rd57, %rd28, 2;
	add.s64 	%rd58, %rd56, %rd57;
	ld.global.u32 	%r65, [%rd58];
	mad.lo.s32 	%r75, %r65, %r64, %r63;
	add.s64 	%rd74, %rd74, 2;
$L__BB0_10:
	and.b64  	%rd59, %rd28, 1;
	setp.eq.b64 	%p8, %rd59, 1;
	not.pred 	%p9, %p8;
	@%p9 bra 	$L__BB0_12;
	add.s64 	%rd60, %rd74, %rd5;
	shl.b64 	%rd61, %rd60, 2;
	add.s64 	%rd62, %rd2, %rd61;
	ld.global.u32 	%r66, [%rd62];
	mad.lo.s64 	%rd63, %rd74, %rd28, %rd4;
	shl.b64 	%rd64, %rd63, 2;
	add.s64 	%rd65, %rd1, %rd64;
	ld.global.u32 	%r67, [%rd65];
	mad.lo.s32 	%r75, %r67, %r66, %r75;
$L__BB0_12:
	cvta.to.global.u64 	%rd66, %rd24;
	add.s64 	%rd67, %rd5, %rd4;
	shl.b64 	%rd68, %rd67, 2;
	add.s64 	%rd69, %rd66, %rd68;
	st.global.u32 	[%rd69], %r75;
$L__BB0_13:
	ret;

}
	// .globl	_Z15matrixAddKernelIiEvPT_PKS0_S3_m
.visible .entry _Z15matrixAddKernelIiEvPT_PKS0_S3_m(
	.param .u64 .ptr .align 1 _Z15matrixAddKernelIiEvPT_PKS0_S3_m_param_0,
	.param .u64 .ptr .align 1 _Z15matrixAddKernelIiEvPT_PKS0_S3_m_param_1,
	.param .u64 .ptr .align 1 _Z15matrixAddKernelIiEvPT_PKS0_S3_m_param_2,
	.param .u64 _Z15matrixAddKernelIiEvPT_PKS0_S3_m_param_3
)
{
	.reg .pred 	%p<2>;
	.reg .b32 	%r<13>;
	.reg .b64 	%rd<17>;

	ld.param.u64 	%rd3, [_Z15matrixAddKernelIiEvPT_PKS0_S3_m_param_0];
	ld.param.u64 	%rd4, [_Z15matrixAddKernelIiEvPT_PKS0_S3_m_param_1];
	ld.param.u64 	%rd5, [_Z15matrixAddKernelIiEvPT_PKS0_S3_m_param_2];
	ld.param.u64 	%rd7, [_Z15matrixAddKernelIiEvPT_PKS0_S3_m_param_3];
	mov.u32 	%r1, %tid.x;
	mov.u32 	%r2, %ctaid.x;
	mov.u32 	%r3, %ntid.x;
	mad.lo.s32 	%r4, %r2, %r3, %r1;
	cvt.u64.u32 	%rd1, %r4;
	mov.u32 	%r5, %tid.y;
	mov.u32 	%r6, %ctaid.y;
	mov.u32 	%r7, %ntid.y;
	mad.lo.s32 	%r8, %r6, %r7, %r5;
	cvt.u64.u32 	%rd2, %r8;
	max.u64 	%rd8, %rd1, %rd2;
	setp.ge.u64 	%p1, %rd8, %rd7;
	@%p1 bra 	$L__BB1_2;
	cvta.to.global.u64 	%rd9, %rd4;
	cvta.to.global.u64 	%rd10, %rd5;
	cvta.to.global.u64 	%rd11, %rd3;
	mad.lo.s64 	%rd12, %rd7, %rd1, %rd2;
	shl.b64 	%rd13, %rd12, 2;
	add.s64 	%rd14, %rd9, %rd13;
	ld.global.u32 	%r10, [%rd14];
	add.s64 	%rd15, %rd10, %rd13;
	ld.global.u32 	%r11, [%rd15];
	add.s32 	%r12, %r11, %r10;
	add.s64 	%rd16, %rd11, %rd13;
	st.global.u32 	[%rd16], %r12;
$L__BB1_2:
	ret;

}
	// .globl	_ZN3cub18CUB_300001_SM_10006detail11EmptyKernelIvEEvv
.visible .entry _ZN3cub18CUB_300001_SM_10006detail11EmptyKernelIvEEvv()
{


	ret;

}
	// .globl	_ZN3cub18CUB_300001_SM_10006detail8for_each13static_kernelINS2_12policy_hub_t12policy_500_tEmN6thrust24THRUST_300001_SM_1000_NS8cuda_cub20__uninitialized_fill7functorINS7_10device_ptrIiEEiEEEEvT0_T1_
.visible .entry _ZN3cub18CUB_300001_SM_10006detail8for_each13static_kernelINS2_12policy_hub_t12policy_500_tEmN6thrust24THRUST_300001_SM_1000_NS8cuda_cub20__uninitialized_fill7functorINS7_10device_ptrIiEEiEEEEvT0_T1_(
	.param .u64 _ZN3cub18CUB_300001_SM_10006detail8for_each13static_kernelINS2_12policy_hub_t12policy_500_tEmN6thrust24THRUST_300001_SM_1000_NS8cuda_cub20__uninitialized_fill7functorINS7_10device_ptrIiEEiEEEEvT0_T1__param_0,
	.param .align 8 .b8 _ZN3cub18CUB_300001_SM_10006detail8for_each13static_kernelINS2_12policy_hub_t12policy_500_tEmN6thrust24THRUST_300001_SM_1000_NS8cuda_cub20__uninitialized_fill7functorINS7_10device_ptrIiEEiEEEEvT0_T1__param_1[16]
)
.maxntid 256
{
	.reg .pred 	%p<4>;
	.reg .b16 	%rs<5>;
	.reg .b32 	%r<12>;
	.reg .b64 	%rd<16>;

	ld.param.u32 	%r3, [_ZN3cub18CUB_300001_SM_10006detail8for_each13static_kernelINS2_12policy_hub_t12policy_500_tEmN6thrust24THRUST_300001_SM_1000_NS8cuda_cub20__uninitialized_fill7functorINS7_10device_ptrIiEEiEEEEvT0_T1__param_1+8];
	ld.param.u64 	%rd4, [_ZN3cub18CUB_300001_SM_10006detail8for_each13static_kernelINS2_12policy_hub_t12policy_500_tEmN6thrust24THRUST_300001_SM_1000_NS8cuda_cub20__uninitialized_fill7functorINS7_10device_ptrIiEEiEEEEvT0_T1__param_1];
	ld.param.u64 	%rd5, [_ZN3cub18CUB_300001_SM_10006detail8for_each13static_kernelINS2_12policy_hub_t12policy_500_tEmN6thrust24THRUST_300001_SM_1000_NS8cuda_cub20__uninitialized_fill7functorINS7_10device_ptrIiEEiEEEEvT0_T1__param_0];
	mov.u32 	%r9, %ctaid.x;
	mul.wide.u32 	%rd1, %r9, 512;
	sub.s64 	%rd2, %rd5, %rd1;
	setp.lt.u64 	%p1, %rd2, 512;
	@%p1 bra 	$L__BB3_2;
	mov.u32 	%r11, %tid.x;
	cvta.to.global.u64 	%rd11, %rd4;
	cvt.u64.u32 	%rd12, %r11;
	add.s64 	%rd13, %rd1, %rd12;
	shl.b64 	%rd14, %rd13, 2;
	add.s64 	%rd15, %rd11, %rd14;
	st.global.u32 	[%rd15], %r3;
	st.global.u32 	[%rd15+1024], %r3;
	bra.uni 	$L__BB3_6;
$L__BB3_2:
	cvta.to.global.u64 	%rd6, %rd4;
	mov.u32 	%r2, %tid.x;
	cvt.u64.u32 	%rd7, %r2;
	setp.le.u64 	%p2, %rd2, %rd7;
	add.s64 	%rd8, %rd1, %rd7;
	shl.b64 	%rd9, %rd8, 2;
	add.s64 	%rd3, %rd6, %rd9;
	@%p2 bra 	$L__BB3_4;
	st.global.u32 	[%rd3], %r3;
$L__BB3_4:
	add.s32 	%r10, %r2, 256;
	cvt.u64.u32 	%rd10, %r10;
	setp.le.u64 	%p3, %rd2, %rd10;
	@%p3 bra 	$L__BB3_6;
	st.global.u32 	[%rd3+1024], %r3;
$L__BB3_6:
	ret;

}


// ===== COMPILED SASS (sm_100) =====

	.target	sm_100

	.elftype	@"ET_EXEC"


//--------------------- .note.nv.tkinfo           --------------------------
	.section	.note.nv.tkinfo,"",@"SHT_NOTE"
	.sectionflags	@"SHF_NOTE_NV_TKINFO"
	.tkinfo
        /*0018*/ 	.word	0x00000002
        /*0030*/ 	.string	""
        /*0030*/ 	.string	"ptxas"
        /*0030*/ 	.string	"Cuda compilation tools, release 13.0, V13.0.88"
        /*0030*/ 	.string	"Build cuda_13.0.r13.0/compiler.36424714_0"
        /*0030*/ 	.string	"-arch sm_100 -m 64 "



//--------------------- .note.nv.cuinfo           --------------------------
	.section	.note.nv.cuinfo,"",@"SHT_NOTE"
	.sectionflags	@"SHF_NOTE_NV_CUINFO"
        /*0018*/ 	.short	0x0002
        /*001a*/ 	.short	0x0064
        /*001c*/ 	.short	0x0082
	.zero		2


//--------------------- .nv.info                  --------------------------
	.section	.nv.info,"",@"SHT_CUDA_INFO"
	.align	4


	//----- nvinfo : EIATTR_REGCOUNT
	.align		4
        /*0000*/ 	.byte	0x04, 0x2f
        /*0002*/ 	.short	(.L_44 - .L_43)
	.align		4
.L_43:
        /*0004*/ 	.word	index@(_Z15matrixMulKernelIiEvPT_PKS0_S3_m)
        /*0008*/ 	.word	0x00000020


	//----- nvinfo : EIATTR_FRAME_SIZE
	.align		4
.L_44:
        /*000c*/ 	.byte	0x04, 0x11
        /*000e*/ 	.short	(.L_46 - .L_45)
	.align		4
.L_45:
        /*0010*/ 	.word	index@(_Z15matrixMulKernelIiEvPT_PKS0_S3_m)
        /*0014*/ 	.word	0x00000000


	//----- nvinfo : EIATTR_REGCOUNT
	.align		4
.L_46:
        /*0018*/ 	.byte	0x04, 0x2f
        /*001a*/ 	.short	(.L_48 - .L_47)
	.align		4
.L_47:
        /*001c*/ 	.word	index@(_Z15matrixAddKernelIiEvPT_PKS0_S3_m)
        /*0020*/ 	.word	0x0000000c


	//----- nvinfo : EIATTR_FRAME_SIZE
	.align		4
.L_48:
        /*0024*/ 	.byte	0x04, 0x11
        /*0026*/ 	.short	(.L_50 - .L_49)
	.align		4
.L_49:
        /*0028*/ 	.word	index@(_Z15matrixAddKernelIiEvPT_PKS0_S3_m)
        /*002c*/ 	.word	0x00000000


	//----- nvinfo : EIATTR_REGCOUNT
	.align		4
.L_50:
        /*0030*/ 	.byte	0x04, 0x2f
        /*0032*/ 	.short	(.L_52 - .L_51)
	.align		4
.L_51:
        /*0034*/ 	.word	index@(_ZN3cub18CUB_300001_SM_10006detail11EmptyKernelIvEEvv)
        /*0038*/ 	.word	0x00000004


	//----- nvinfo : EIATTR_FRAME_SIZE
	.align		4
.L_52:
        /*003c*/ 	.byte	0x04, 0x11
        /*003e*/ 	.short	(.L_54 - .L_53)
	.align		4
.L_53:
        /*0040*/ 	.word	index@(_ZN3cub18CUB_300001_SM_10006detail11EmptyKernelIvEEvv)
        /*0044*/ 	.word	0x00000000


	//----- nvinfo : EIATTR_REGCOUNT
	.align		4
.L_54:
        /*0048*/ 	.byte	0x04, 0x2f
        /*004a*/ 	.short	(.L_56 - .L_55)
	.align		4
.L_55:
        /*004c*/ 	.word	index@(_ZN3cub18CUB_300001_SM_10006detail8for_each13static_kernelINS2_12policy_hub_t12policy_500_tEmN6thrust24THRUST_300001_SM_1000_NS8cuda_cub20__uninitialized_fill7functorINS7_10device_ptrIiEEiEEEEvT0_T1_)
        /*0050*/ 	.word	0x00000008


	//----- nvinfo : EIATTR_FRAME_SIZE
	.align		4
.L_56:
        /*0054*/ 	.byte	0x04, 0x11
        /*0056*/ 	.short	(.L_58 - .L_57)
	.align		4
.L_57:
        /*0058*/ 	.word	index@(_ZN3cub18CUB_300001_SM_10006detail8for_each13static_kernelINS2_12policy_hub_t12policy_500_tEmN6thrust24THRUST_300001_SM_1000_NS8cuda_cub20__uninitialized_fill7functorINS7_10device_ptrIiEEiEEEEvT0_T1_)
        /*005c*/ 	.word	0x00000000


	//----- nvinfo : EIATTR_MIN_STACK_SIZE
	.align		4
.L_58:
        /*0060*/ 	.byte	0x04, 0x12
        /*0062*/ 	.short	(.L_60 - .L_59)
	.align		4
.L_59:
        /*0064*/ 	.word	index@(_ZN3cub18CUB_300001_SM_10006detail8for_each13static_kernelINS2_12policy_hub_t12policy_500_tEmN6thrust24THRUST_300001_SM_1000_NS8cuda_cub20__uninitialized_fill7functorINS7_10device_ptrIiEEiEEEEvT0_T1_)
        /*0068*/ 	.word	0x00000000


	//----- nvinfo : EIATTR_MIN_STACK_SIZE
	.align		4
.L_60:
        /*006c*/ 	.byte	0x04, 0x12
        /*006e*/ 	.short	(.L_62 - .L_61)
	.align		4
.L_61:
        /*0070*/ 	.word	index@(_ZN3cub18CUB_300001_SM_10006detail11EmptyKernelIvEEvv)
        /*0074*/ 	.word	0x00000000


	//----- nvinfo : EIATTR_MIN_STACK_SIZE
	.align		4
.L_62:
        /*0078*/ 	.byte	0x04, 0x12
        /*007a*/ 	.short	(.L_64 - .L_63)
	.align		4
.L_63:
        /*007c*/ 	.word	index@(_Z15matrixAddKernelIiEvPT_PKS0_S3_m)
        /*0080*/ 	.word	0x00000000


	//----- nvinfo : EIATTR_MIN_STACK_SIZE
	.align		4
.L_64:
        /*0084*/ 	.byte	0x04, 0x12
        /*0086*/ 	.short	(.L_66 - .L_65)
	.align		4
.L_65:
        /*0088*/ 	.word	index@(_Z15matrixMulKernelIiEvPT_PKS0_S3_m)
        /*008c*/ 	.word	0x00000000
.L_66:


//--------------------- .nv.compat                --------------------------
	.section	.nv.compat,"",@"SHT_CUDA_COMPAT_INFO"
	.align	4
        /*0000*/ 	.byte	0x02, 0x09, 0x00, 0x00, 0x02, 0x02, 0x01, 0x00, 0x02, 0x05, 0x05, 0x00, 0x03, 0x07, 0x01, 0x01
        /*0010*/ 	.byte	0x02, 0x03, 0x00, 0x00, 0x02, 0x06, 0x01, 0x00, 0x04, 0x0b, 0x08, 0x00, 0x09, 0x00, 0x00, 0x00
        /*0020*/ 	.byte	0x00, 0x00, 0x00, 0x00


//--------------------- .nv.info._ZN3cub18CUB_300001_SM_10006detail8for_each13static_kernelINS2_12policy_hub_t12policy_500_tEmN6thrust24THRUST_300001_SM_1000_NS8cuda_cub20__uninitialized_fill7functorINS7_10device_ptrIiEEiEEEEvT0_T1_ --------------------------
	.section	.nv.info._ZN3cub18CUB_300001_SM_10006detail8for_each13static_kernelINS2_12policy_hub_t12policy_500_tEmN6thrust24THRUST_300001_SM_1000_NS8cuda_cub20__uninitialized_fill7functorINS7_10device_ptrIiEEiEEEEvT0_T1_,"",@"SHT_CUDA_INFO"
	.sectionflags	@""
	.align	4


	//----- nvinfo : EIATTR_CUDA_API_VERSION
	.align		4
        /*0000*/ 	.byte	0x04, 0x37
        /*0002*/ 	.short	(.L_68 - .L_67)
.L_67:
        /*0004*/ 	.word	0x00000082


	//----- nvinfo : EIATTR_KPARAM_INFO
	.align		4
.L_68:
        /*0008*/ 	.byte	0x04, 0x17
        /*000a*/ 	.short	(.L_70 - .L_69)
.L_69:
        /*000c*/ 	.word	0x00000000
        /*0010*/ 	.short	0x0001
        /*0012*/ 	.short	0x0008
        /*0014*/ 	.byte	0x00, 0xf0, 0x41, 0x00


	//----- nvinfo : EIATTR_KPARAM_INFO
	.align		4
.L_70:
        /*0018*/ 	.byte	0x04, 0x17
        /*001a*/ 	.short	(.L_72 - .L_71)
.L_71:
        /*001c*/ 	.word	0x00000000
        /*0020*/ 	.short	0x0000
        /*0022*/ 	.short	0x0000
        /*0024*/ 	.byte	0x00, 0xf0, 0x21, 0x00


	//----- nvinfo : EIATTR_SPARSE_MMA_MASK
	.align		4
.L_72:
        /*0028*/ 	.byte	0x03, 0x50
        /*002a*/ 	.short	0x0000


	//----- nvinfo : EIATTR_MAXREG_COUNT
	.align		4
        /*002c*/ 	.byte	0x03, 0x1b
        /*002e*/ 	.short	0x00ff


	//----- nvinfo : EIATTR_MERCURY_ISA_VERSION
	.align		4
        /*0030*/ 	.byte	0x03, 0x5f
        /*0032*/ 	.short	0x0101


	//----- nvinfo : EIATTR_VRC_CTA_INIT_COUNT
	.align		4
        /*0034*/ 	.byte	0x02, 0x4a
	.zero		1
	.zero		1


	//----- nvinfo : EIATTR_EXIT_INSTR_OFFSETS
	.align		4
        /*0038*/ 	.byte	0x04, 0x1c
        /*003a*/ 	.short	(.L_74 - .L_73)


	//   ....[0]....
.L_73:
        /*003c*/ 	.word	0x00000130


	//   ....[1]....
        /*0040*/ 	.word	0x00000230


	//   ....[2]....
        /*0044*/ 	.word	0x00000260


	//----- nvinfo : EIATTR_MAX_THREADS
	.align		4
.L_74:
        /*0048*/ 	.byte	0x04, 0x05
        /*004a*/ 	.short	(.L_76 - .L_75)
.L_75:
        /*004c*/ 	.word	0x00000100
        /*0050*/ 	.word	0x00000001
        /*0054*/ 	.word	0x00000001


	//----- nvinfo : EIATTR_CBANK_PARAM_SIZE
	.align		4
.L_76:
        /*0058*/ 	.byte	0x03, 0x19
        /*005a*/ 	.short	0x0018


	//----- nvinfo : EIATTR_PARAM_CBANK
	.align		4
        /*005c*/ 	.byte	0x04, 0x0a
        /*005e*/ 	.short	(.L_78 - .L_77)
	.align		4
.L_77:
        /*0060*/ 	.word	index@(.nv.constant0._ZN3cub18CUB_300001_SM_10006detail8for_each13static_kernelINS2_12policy_hub_t12policy_500_tEmN6thrust24THRUST_300001_SM_1000_NS8cuda_cub20__uninitialized_fill7functorINS7_10device_ptrIiEEiEEEEvT0_T1_)
        /*0064*/ 	.short	0x0380
        /*0066*/ 	.short	0x0018


	//----- nvinfo : EIATTR_SW_WAR
	.align		4
.L_78:
        /*0068*/ 	.byte	0x04, 0x36
        /*006a*/ 	.short	(.L_80 - .L_79)
.L_79:
        /*006c*/ 	.word	0x00000008
.L_80:


//--------------------- .nv.info._ZN3cub18CUB_300001_SM_10006detail11EmptyKernelIvEEvv --------------------------
	.section	.nv.info._ZN3cub18CUB_300001_SM_10006detail11EmptyKernelIvEEvv,"",@"SHT_CUDA_INFO"
	.sectionflags	@""
	.align	4


	//----- nvinfo : EIATTR_CUDA_API_VERSION
	.align		4
        /*0000*/ 	.byte	0x04, 0x37
        /*0002*/ 	.short	(.L_82 - .L_81)
.L_81:
        /*0004*/ 	.word	0x00000082


	//----- nvinfo : EIATTR_SPARSE_MMA_MASK
	.align		4
.L_82:
        /*0008*/ 	.byte	0x03, 0x50
        /*000a*/ 	.short	0x0000


	//----- nvinfo : EIATTR_MAXREG_COUNT
	.align		4
        /*000c*/ 	.byte	0x03, 0x1b
        /*000e*/ 	.short	0x00ff


	//----- nvinfo : EIATTR_MERCURY_ISA_VERSION
	.align		4
        /*0010*/ 	.byte	0x03, 0x5f
        /*0012*/ 	.short	0x0101


	//----- nvinfo : EIATTR_VRC_CTA_INIT_COUNT
	.align		4
        /*0014*/ 	.byte	0x02, 0x4a
	.zero		1
	.zero		1


	//----- nvinfo : EIATTR_EXIT_INSTR_OFFSETS
	.align		4
        /*0018*/ 	.byte	0x04, 0x1c
        /*001a*/ 	.short	(.L_84 - .L_83)


	//   ....[0]....
.L_83:
        /*001c*/ 	.word	0x00000010


	//----- nvinfo : EIATTR_SW_WAR
	.align		4
.L_84:
        /*0020*/ 	.byte	0x04, 0x36
        /*0022*/ 	.short	(.L_86 - .L_85)
.L_85:
        /*0024*/ 	.word	0x00000008
.L_86:


//--------------------- .nv.info._Z15matrixAddKernelIiEvPT_PKS0_S3_m --------------------------
	.section	.nv.info._Z15matrixAddKernelIiEvPT_PKS0_S3_m,"",@"SHT_CUDA_INFO"
	.sectionflags	@""
	.align	4


	//----- nvinfo : EIATTR_CUDA_API_VERSION
	.align		4
        /*0000*/ 	.byte	0x04, 0x37
        /*0002*/ 	.short	(.L_88 - .L_87)
.L_87:
        /*0004*/ 	.word	0x00000082


	//----- nvinfo : EIATTR_KPARAM_INFO
	.align		4
.L_88:
        /*0008*/ 	.byte	0x04, 0x17
        /*000a*/ 	.short	(.L_90 - .L_89)
.L_89:
        /*000c*/ 	.word	0x00000000
        /*0010*/ 	.short	0x0003
        /*0012*/ 	.short	0x0018
        /*0014*/ 	.byte	0x00, 0xf0, 0x21, 0x00


	//----- nvinfo : EIATTR_KPARAM_INFO
	.align		4
.L_90:
        /*0018*/ 	.byte	0x04, 0x17
        /*001a*/ 	.short	(.L_92 - .L_91)
.L_91:
        /*001c*/ 	.word	0x00000000
        /*0020*/ 	.short	0x0002
        /*0022*/ 	.short	0x0010
        /*0024*/ 	.byte	0x00, 0xf5, 0x21, 0x00


	//----- nvinfo : EIATTR_KPARAM_INFO
	.align		4
.L_92:
        /*0028*/ 	.byte	0x04, 0x17
        /*002a*/ 	.short	(.L_94 - .L_93)
.L_93:
        /*002c*/ 	.word	0x00000000
        /*0030*/ 	.short	0x0001
        /*0032*/ 	.short	0x0008
        /*0034*/ 	.byte	0x00, 0xf5, 0x21, 0x00


	//----- nvinfo : EIATTR_KPARAM_INFO
	.align		4
.L_94:
        /*0038*/ 	.byte	0x04, 0x17
        /*003a*/ 	.short	(.L_96 - .L_95)
.L_95:
        /*003c*/ 	.word	0x00000000
        /*0040*/ 	.short	0x0000
        /*0042*/ 	.short	0x0000
        /*0044*/ 	.byte	0x00, 0xf5, 0x21, 0x00


	//----- nvinfo : EIATTR_SPARSE_MMA_MASK
	.align		4
.L_96:
        /*0048*/ 	.byte	0x03, 0x50
        /*004a*/ 	.short	0x0000


	//----- nvinfo : EIATTR_MAXREG_COUNT
	.align		4
        /*004c*/ 	.byte	0x03, 0x1b
        /*004e*/ 	.short	0x00ff


	//----- nvinfo : EIATTR_MERCURY_ISA_VERSION
	.align		4
        /*0050*/ 	.byte	0x03, 0x5f
        /*0052*/ 	.short	0x0101


	//----- nvinfo : EIATTR_VRC_CTA_INIT_COUNT
	.align		4
        /*0054*/ 	.byte	0x02, 0x4a
	.zero		1
	.zero		1


	//----- nvinfo : EIATTR_EXIT_INSTR_OFFSETS
	.align		4
        /*0058*/ 	.byte	0x04, 0x1c
        /*005a*/ 	.short	(.L_98 - .L_97)


	//   ....[0]....
.L_97:
        /*005c*/ 	.word	0x000000f0


	//   ....[1]....
        /*0060*/ 	.word	0x00000220


	//----- nvinfo : EIATTR_CBANK_PARAM_SIZE
	.align		4
.L_98:
        /*0064*/ 	.byte	0x03, 0x19
        /*0066*/ 	.short	0x0020


	//----- nvinfo : EIATTR_PARAM_CBANK
	.align		4
        /*0068*/ 	.byte	0x04, 0x0a
        /*006a*/ 	.short	(.L_100 - .L_99)
	.align		4
.L_99:
        /*006c*/ 	.word	index@(.nv.constant0._Z15matrixAddKernelIiEvPT_PKS0_S3_m)
        /*0070*/ 	.short	0x0380
        /*0072*/ 	.short	0x0020


	//----- nvinfo : EIATTR_SW_WAR
	.align		4
.L_100:
        /*0074*/ 	.byte	0x04, 0x36
        /*0076*/ 	.short	(.L_102 - .L_101)
.L_101:
        /*0078*/ 	.word	0x00000008
.L_102:


//--------------------- .nv.info._Z15matrixMulKernelIiEvPT_PKS0_S3_m --------------------------
	.section	.nv.info._Z15matrixMulKernelIiEvPT_PKS0_S3_m,"",@"SHT_CUDA_INFO"
	.sectionflags	@""
	.align	4


	//----- nvinfo : EIATTR_CUDA_API_VERSION
	.align		4
        /*0000*/ 	.byte	0x04, 0x37
        /*0002*/ 	.short	(.L_104 - .L_103)
.L_103:
        /*0004*/ 	.word	0x00000082


	//----- nvinfo : EIATTR_KPARAM_INFO
	.align		4
.L_104:
        /*0008*/ 	.byte	0x04, 0x17
        /*000a*/ 	.short	(.L_106 - .L_105)
.L_105:
        /*000c*/ 	.word	0x00000000
        /*0010*/ 	.short	0x0003
        /*0012*/ 	.short	0x0018
        /*0014*/ 	.byte	0x00, 0xf0, 0x21, 0x00


	//----- nvinfo : EIATTR_KPARAM_INFO
	.align		4
.L_106:
        /*0018*/ 	.byte	0x04, 0x17
        /*001a*/ 	.short	(.L_108 - .L_107)
.L_107:
        /*001c*/ 	.word	0x00000000
        /*0020*/ 	.short	0x0002
        /*0022*/ 	.short	0x0010
        /*0024*/ 	.byte	0x00, 0xf5, 0x21, 0x00


	//----- nvinfo : EIATTR_KPARAM_INFO
	.align		4
.L_108:
        /*0028*/ 	.byte	0x04, 0x17
        /*002a*/ 	.short	(.L_110 - .L_109)
.L_109:
        /*002c*/ 	.word	0x00000000
        /*0030*/ 	.short	0x0001
        /*0032*/ 	.short	0x0008
        /*0034*/ 	.byte	0x00, 0xf5, 0x21, 0x00


	//----- nvinfo : EIATTR_KPARAM_INFO
	.align		4
.L_110:
        /*0038*/ 	.byte	0x04, 0x17
        /*003a*/ 	.short	(.L_112 - .L_111)
.L_111:
        /*003c*/ 	.word	0x00000000
        /*0040*/ 	.short	0x0000
        /*0042*/ 	.short	0x0000
        /*0044*/ 	.byte	0x00, 0xf5, 0x21, 0x00


	//----- nvinfo : EIATTR_SPARSE_MMA_MASK
	.align		4
.L_112:
        /*0048*/ 	.byte	0x03, 0x50
        /*004a*/ 	.short	0x0000


	//----- nvinfo : EIATTR_MAXREG_COUNT
	.align		4
        /*004c*/ 	.byte	0x03, 0x1b
        /*004e*/ 	.short	0x00ff


	//----- nvinfo : EIATTR_MERCURY_ISA_VERSION
	.align		4
        /*0050*/ 	.byte	0x03, 0x5f
        /*0052*/ 	.short	0x0101


	//----- nvinfo : EIATTR_VRC_CTA_INIT_COUNT
	.align		4
        /*0054*/ 	.byte	0x02, 0x4a
	.zero		1
	.zero		1


	//----- nvinfo : EIATTR_EXIT_INSTR_OFFSETS
	.align		4
        /*0058*/ 	.byte	0x04, 0x1c
        /*005a*/ 	.short	(.L_114 - .L_113)


	//   ....[0]....
.L_113:
        /*005c*/ 	.word	0x000000f0


	//   ....[1]....
        /*0060*/ 	.word	0x00000c10


	//----- nvinfo : EIATTR_CBANK_PARAM_SIZE
	.align		4
.L_114:
        /*0064*/ 	.byte	0x03, 0x19
        /*0066*/ 	.short	0x0020


	//----- nvinfo : EIATTR_PARAM_CBANK
	.align		4
        /*0068*/ 	.byte	0x04, 0x0a
        /*006a*/ 	.short	(.L_116 - .L_115)
	.align		4
.L_115:
        /*006c*/ 	.word	index@(.nv.constant0._Z15matrixMulKernelIiEvPT_PKS0_S3_m)
        /*0070*/ 	.short	0x0380
        /*0072*/ 	.short	0x0020


	//----- nvinfo : EIATTR_SW_WAR
	.align		4
.L_116:
        /*0074*/ 	.byte	0x04, 0x36
        /*0076*/ 	.short	(.L_118 - .L_117)
.L_117:
        /*0078*/ 	.word	0x00000008
.L_118:


//--------------------- .nv.callgraph             --------------------------
	.section	.nv.callgraph,"",@"SHT_CUDA_CALLGRAPH"
	.align	4
	.sectionentsize	8
	.align		4
        /*0000*/ 	.word	0x00000000
	.align		4
        /*0004*/ 	.word	0xffffffff
	.align		4
        /*0008*/ 	.word	0x00000000
	.align		4
        /*000c*/ 	.word	0xfffffffe
	.align		4
        /*0010*/ 	.word	0x00000000
	.align		4
        /*0014*/ 	.word	0xfffffffd
	.align		4
        /*0018*/ 	.word	0x00000000
	.align		4
        /*001c*/ 	.word	0xfffffffc


//--------------------- .nv.constant4             --------------------------
	.section	.nv.constant4,"a",@progbits
	.align	8
	.align		8
.nv.constant4:
        /*0000*/ 	.dword	_ZN34_INTERNAL_e04c85a6_4_k_cu_e35814154cuda3std3__45__cpo5beginE
	.align		8
        /*0008*/ 	.dword	_ZN34_INTERNAL_e04c85a6_4_k_cu_e35814154cuda3std3__45__cpo3endE
	.align		8
        /*0010*/ 	.dword	_ZN34_INTERNAL_e04c85a6_4_k_cu_e35814154cuda3std3__45__cpo6cbeginE
	.align		8
        /*0018*/ 	.dword	_ZN34_INTERNAL_e04c85a6_4_k_cu_e35814154cuda3std3__45__cpo4cendE
	.align		8
        /*0020*/ 	.dword	_ZN34_INTERNAL_e04c85a6_4_k_cu_e35814154cuda3std3__45__cpo6rbeginE
	.align		8
        /*0028*/ 	.dword	_ZN34_INTERNAL_e04c85a6_4_k_cu_e35814154cuda3std3__45__cpo4rendE
	.align		8
        /*0030*/ 	.dword	_ZN34_INTERNAL_e04c85a6_4_k_cu_e35814154cuda3std3__45__cpo7crbeginE
	.align		8
        /*0038*/ 	.dword	_ZN34_INTERNAL_e04c85a6_4_k_cu_e35814154cuda3std3__45__cpo5crendE
	.align		8
        /*0040*/ 	.dword	_ZN34_INTERNAL_e04c85a6_4_k_cu_e35814154cuda3std3__436_GLOBAL__N__e04c85a6_4_k_cu_e35814156ignoreE
	.align		8
        /*0048*/ 	.dword	_ZN34_INTERNAL_e04c85a6_4_k_cu_e35814154cuda3std3__419piecewise_constructE
	.align		8
        /*0050*/ 	.dword	_ZN34_INTERNAL_e04c85a6_4_k_cu_e35814154cuda3std3__48in_placeE
	.align		8
        /*0058*/ 	.dword	_ZN34_INTERNAL_e04c85a6_4_k_cu_e35814154cuda3std3__420unreachable_sentinelE
	.align		8
        /*0060*/ 	.dword	_ZN34_INTERNAL_e04c85a6_4_k_cu_e35814154cuda3std3__47nulloptE
	.align		8
        /*0068*/ 	.dword	_ZN34_INTERNAL_e04c85a6_4_k_cu_e35814154cuda3std3__48unexpectE
	.align		8
        /*0070*/ 	.dword	_ZN34_INTERNAL_e04c85a6_4_k_cu_e35814154cuda3std6ranges3__45__cpo4swapE
	.align		8
        /*0078*/ 	.dword	_ZN34_INTERNAL_e04c85a6_4_k_cu_e35814154cuda3std6ranges3__45__cpo9iter_moveE
	.align		8
        /*0080*/ 	.dword	_ZN34_INTERNAL_e04c85a6_4_k_cu_e35814154cuda3std6ranges3__45__cpo5beginE
	.align		8
        /*0088*/ 	.dword	_ZN34_INTERNAL_e04c85a6_4_k_cu_e35814154cuda3std6ranges3__45__cpo3endE
	.align		8
        /*0090*/ 	.dword	_ZN34_INTERNAL_e04c85a6_4_k_cu_e35814154cuda3std6ranges3__45__cpo6cbeginE
	.align		8
        /*0098*/ 	.dword	_ZN34_INTERNAL_e04c85a6_4_k_cu_e35814154cuda3std6ranges3__45__cpo4cendE
	.align		8
        /*00a0*/ 	.dword	_ZN34_INTERNAL_e04c85a6_4_k_cu_e35814154cuda3std6ranges3__45__cpo7advanceE
	.align		8
        /*00a8*/ 	.dword	_ZN34_INTERNAL_e04c85a6_4_k_cu_e35814154cuda3std6ranges3__45__cpo9iter_swapE
	.align		8
        /*00b0*/ 	.dword	_ZN34_INTERNAL_e04c85a6_4_k_cu_e35814154cuda3std6ranges3__45__cpo4nextE
	.align		8
        /*00b8*/ 	.dword	_ZN34_INTERNAL_e04c85a6_4_k_cu_e35814154cuda3std6ranges3__45__cpo4prevE
	.align		8
        /*00c0*/ 	.dword	_ZN34_INTERNAL_e04c85a6_4_k_cu_e35814154cuda3std6ranges3__45__cpo4dataE
	.align		8
        /*00c8*/ 	.dword	_ZN34_INTERNAL_e04c85a6_4_k_cu_e35814154cuda3std6ranges3__45__cpo5cdataE
	.align		8
        /*00d0*/ 	.dword	_ZN34_INTERNAL_e04c85a6_4_k_cu_e35814154cuda3std6ranges3__45__cpo4sizeE
	.align		8
        /*00d8*/ 	.dword	_ZN34_INTERNAL_e04c85a6_4_k_cu_e35814154cuda3std6ranges3__45__cpo5ssizeE
	.align		8
        /*00e0*/ 	.dword	_ZN34_INTERNAL_e04c85a6_4_k_cu_e35814154cuda3std6ranges3__45__cpo8distanceE
	.align		8
        /*00e8*/ 	.dword	_ZN34_INTERNAL_e04c85a6_4_k_cu_e35814156thrust24THRUST_300001_SM_1000_NS8cuda_cub3parE
	.align		8
        /*00f0*/ 	.dword	_ZN34_INTERNAL_e04c85a6_4_k_cu_e35814156thrust24THRUST_300001_SM_1000_NS8cuda_cub10par_nosyncE
	.align		8
        /*00f8*/ 	.dword	_ZN34_INTERNAL_e04c85a6_4_k_cu_e35814156thrust24THRUST_300001_SM_1000_NS6system6detail10sequential3seqE
	.align		8
        /*0100*/ 	.dword	_ZN34_INTERNAL_e04c85a6_4_k_cu_e35814156thrust24THRUST_300001_SM_1000_NS12placeholders2_1E
	.align		8
        /*0108*/ 	.dword	_ZN34_INTERNAL_e04c85a6_4_k_cu_e35814156thrust24THRUST_300001_SM_1000_NS12placeholders2_2E
	.align		8
        /*0110*/ 	.dword	_ZN34_INTERNAL_e04c85a6_4_k_cu_e35814156thrust24THRUST_300001_SM_1000_NS12placeholders2_3E
	.align		8
        /*0118*/ 	.dword	_ZN34_INTERNAL_e04c85a6_4_k_cu_e35814156thrust24THRUST_300001_SM_1000_NS12placeholders2_4E
	.align		8
        /*0120*/ 	.dword	_ZN34_INTERNAL_e04c85a6_4_k_cu_e35814156thrust24THRUST_300001_SM_1000_NS12placeholders2_5E
	.align		8
        /*0128*/ 	.dword	_ZN34_INTERNAL_e04c85a6_4_k_cu_e35814156thrust24THRUST_300001_SM_1000_NS12placeholders2_6E
	.align		8
        /*0130*/ 	.dword	_ZN34_INTERNAL_e04c85a6_4_k_cu_e35814156thrust24THRUST_300001_SM_1000_NS12placeholders2_7E
	.align		8
        /*0138*/ 	.dword	_ZN34_INTERNAL_e04c85a6_4_k_cu_e35814156thrust24THRUST_300001_SM_1000_NS12placeholders2_8E
	.align		8
        /*0140*/ 	.dword	_ZN34_INTERNAL_e04c85a6_4_k_cu_e35814156thrust24THRUST_300001_SM_1000_NS12placeholders2_9E
	.align		8
        /*0148*/ 	.dword	_ZN34_INTERNAL_e04c85a6_4_k_cu_e35814156thrust24THRUST_300001_SM_1000_NS12placeholders3_10E
	.align		8
        /*0150*/ 	.dword	_ZN34_INTERNAL_e04c85a6_4_k_cu_e35814156thrust24THRUST_300001_SM_1000_NS3seqE


//--------------------- .text._ZN3cub18CUB_300001_SM_10006detail8for_each13static_kernelINS2_12policy_hub_t12policy_500_tEmN6thrust24THRUST_300001_SM_1000_NS8cuda_cub20__uninitialized_fill7functorINS7_10device_ptrIiEEiEEEEvT0_T1_ --------------------------
	.section	.text._ZN3cub18CUB_300001_SM_10006detail8for_each13static_kernelINS2_12policy_hub_t12policy_500_tEmN6thrust24THRUST_300001_SM_1000_NS8cuda_cub20__uninitialized_fill7functorINS7_10device_ptrIiEEiEEEEvT0_T1_,"ax",@progbits
	.align	128
        .global         _ZN3cub18CUB_300001_SM_10006detail8for_each13static_kernelINS2_12policy_hub_t12policy_500_tEmN6thrust24THRUST_300001_SM_1000_NS8cuda_cub20__uninitialized_fill7functorINS7_10device_ptrIiEEiEEEEvT0_T1_
        .type           _ZN3cub18CUB_300001_SM_10006detail8for_each13static_kernelINS2_12policy_hub_t12policy_500_tEmN6thrust24THRUST_300001_SM_1000_NS8cuda_cub20__uninitialized_fill7functorINS7_10device_ptrIiEEiEEEEvT0_T1_,@function
        .size           _ZN3cub18CUB_300001_SM_10006detail8for_each13static_kernelINS2_12policy_hub_t12policy_500_tEmN6thrust24THRUST_300001_SM_1000_NS8cuda_cub20__uninitialized_fill7functorINS7_10device_ptrIiEEiEEEEvT0_T1_,(.L_x_10 - _ZN3cub18CUB_300001_SM_10006detail8for_each13static_kernelINS2_12policy_hub_t12policy_500_tEmN6thrust24THRUST_300001_SM_1000_NS8cuda_cub20__uninitialized_fill7functorINS7_10device_ptrIiEEiEEEEvT0_T1_)
        .other          _ZN3cub18CUB_300001_SM_10006detail8for_each13static_kernelINS2_12policy_hub_t12policy_500_tEmN6thrust24THRUST_300001_SM_1000_NS8cuda_cub20__uninitialized_fill7functorINS7_10device_ptrIiEEiEEEEvT0_T1_,@"STO_CUDA_ENTRY STV_DEFAULT"
_ZN3cub18CUB_300001_SM_10006detail8for_each13static_kernelINS2_12policy_hub_t12policy_500_tEmN6thrust24THRUST_300001_SM_1000_NS8cuda_cub20__uninitialized_fill7functorINS7_10device_ptrIiEEiEEEEvT0_T1_:
.text._ZN3cub18CUB_300001_SM_10006detail8for_each13static_kernelINS2_12policy_hub_t12policy_500_tEmN6thrust24THRUST_300001_SM_1000_NS8cuda_cub20__uninitialized_fill7functorINS7_10device_ptrIiEEiEEEEvT0_T1_:
[----:B------:R-:W-:Y:S08]  /*0000*/  LDC R1, c[0x0][0x37c] ;  /* 0x0000df00ff017b82 */ /* 0x000ff00000000800 */
[----:B------:R-:W0:Y:S01]  /*0010*/  S2UR UR4, SR_CTAID.X ;  /* 0x00000000000479c3 */ /* 0x000e220000002500 */
[----:B------:R-:W1:Y:S01]  /*0020*/  LDCU.64 UR6, c[0x0][0x380] ;  /* 0x00007000ff0677ac */ /* 0x000e620008000a00 */
[----:B------:R-:W2:Y:S01]  /*0030*/  LDCU.64 UR8, c[0x0][0x358] ;  /* 0x00006b00ff0877ac */ /* 0x000ea20008000a00 */
[----:B0-----:R-:W-:-:S04]  /*0040*/  UIMAD.WIDE.U32 UR4, UR4, 0x200, URZ ;  /* 0x00000200040478a5 */ /* 0x001fc8000f8e00ff */
[----:B-1----:R-:W-:-:S04]  /*0050*/  UIADD3 UR6, UP0, UPT, -UR4, UR6, URZ ;  /* 0x0000000604067290 */ /* 0x002fc8000ff1e1ff */
[----:B------:R-:W-:Y:S02]  /*0060*/  UIADD3.X UR7, UPT, UPT, ~UR5, UR7, URZ, UP0, !UPT ;  /* 0x0000000705077290 */ /* 0x000fe400087fe5ff */
[----:B------:R-:W-:-:S04]  /*0070*/  UISETP.GE.U32.AND UP0, UPT, UR6, 0x200, UPT ;  /* 0x000002000600788c */ /* 0x000fc8000bf06070 */
[----:B------:R-:W-:-:S09]  /*0080*/  UISETP.GE.U32.AND.EX UP0, UPT, UR7, URZ, UPT, UP0 ;  /* 0x000000ff0700728c */ /* 0x000fd2000bf06100 */
[----:B--2---:R-:W-:Y:S05]  /*0090*/  BRA.U !UP0, `(.L_x_0) ;  /* 0x0000000108287547 */ /* 0x004fea000b800000 */
[----:B------:R-:W0:Y:S01]  /*00a0*/  S2R R0, SR_TID.X ;  /* 0x0000000000007919 */ /* 0x000e220000002100 */
[----:B------:R-:W1:Y:S01]  /*00b0*/  LDCU.64 UR6, c[0x0][0x388] ;  /* 0x00007100ff0677ac */ /* 0x000e620008000a00 */
[----:B------:R-:W2:Y:S01]  /*00c0*/  LDC R5, c[0x0][0x390] ;  /* 0x0000e400ff057b82 */ /* 0x000ea20000000800 */
[----:B0-----:R-:W-:-:S05]  /*00d0*/  IADD3 R0, P0, PT, R0, UR4, RZ ;  /* 0x0000000400007c10 */ /* 0x001fca000ff1e0ff */
[----:B------:R-:W-:Y:S01]  /*00e0*/  IMAD.X R3, RZ, RZ, UR5, P0 ;  /* 0x00000005ff037e24 */ /* 0x000fe200080e06ff */
[----:B-1----:R-:W-:-:S04]  /*00f0*/  LEA R2, P0, R0, UR6, 0x2 ;  /* 0x0000000600027c11 */ /* 0x002fc8000f8010ff */
[----:B------:R-:W-:-:S05]  /*0100*/  LEA.HI.X R3, R0, UR7, R3, 0x2, P0 ;  /* 0x0000000700037c11 */ /* 0x000fca00080f1403 */
[----:B--2---:R-:W-:Y:S04]  /*0110*/  STG.E desc[UR8][R2.64], R5 ;  /* 0x0000000502007986 */ /* 0x004fe8000c101908 */
[----:B------:R-:W-:Y:S01]  /*0120*/  STG.E desc[UR8][R2.64+0x400], R5 ;  /* 0x0004000502007986 */ /* 0x000fe2000c101908 */
[----:B------:R-:W-:Y:S05]  /*0130*/  EXIT ;  /* 0x000000000000794d */ /* 0x000fea0003800000 */
.L_x_0:
[----:B------:R-:W0:Y:S01]  /*0140*/  S2R R0, SR_TID.X ;  /* 0x0000000000007919 */ /* 0x000e220000002100 */
[----:B------:R-:W-:Y:S01]  /*0150*/  IMAD.U32 R2, RZ, RZ, UR7 ;  /* 0x00000007ff027e24 */ /* 0x000fe2000f8e00ff */
[----:B------:R-:W1:Y:S01]  /*0160*/  LDCU.64 UR10, c[0x0][0x388] ;  /* 0x00007100ff0a77ac */ /* 0x000e620008000a00 */
[----:B------:R-:W-:Y:S01]  /*0170*/  IMAD.U32 R4, RZ, RZ, UR7 ;  /* 0x00000007ff047e24 */ /* 0x000fe2000f8e00ff */
[----:B0-----:R-:W-:-:S04]  /*0180*/  ISETP.LT.U32.AND P0, PT, R0, UR6, PT ;  /* 0x0000000600007c0c */ /* 0x001fc8000bf01070 */
[----:B------:R-:W-:Y:S01]  /*0190*/  ISETP.GT.U32.AND.EX P0, PT, R2, RZ, PT, P0 ;  /* 0x000000ff0200720c */ /* 0x000fe20003f04100 */
[C---:B------:R-:W-:Y:S01]  /*01a0*/  VIADD R2, R0.reuse, 0x100 ;  /* 0x0000010000027836 */ /* 0x040fe20000000000 */
[----:B------:R-:W-:-:S04]  /*01b0*/  IADD3 R0, P2, PT, R0, UR4, RZ ;  /* 0x0000000400007c10 */ /* 0x000fc8000ff5e0ff */
[----:B------:R-:W-:Y:S01]  /*01c0*/  ISETP.LT.U32.AND P1, PT, R2, UR6, PT ;  /* 0x0000000602007c0c */ /* 0x000fe2000bf21070 */
[----:B------:R-:W-:Y:S01]  /*01d0*/  IMAD.X R3, RZ, RZ, UR5, P2 ;  /* 0x00000005ff037e24 */ /* 0x000fe200090e06ff */
[----:B-1----:R-:W-:Y:S02]  /*01e0*/  LEA R2, P2, R0, UR10, 0x2 ;  /* 0x0000000a00027c11 */ /* 0x002fe4000f8410ff */
[----:B------:R-:W-:Y:S02]  /*01f0*/  ISETP.GT.U32.AND.EX P1, PT, R4, RZ, PT, P1 ;  /* 0x000000ff0400720c */ /* 0x000fe40003f24110 */
[----:B------:R-:W-:Y:S01]  /*0200*/  LEA.HI.X R3, R0, UR11, R3, 0x2, P2 ;  /* 0x0000000b00037c11 */ /* 0x000fe200090f1403 */
[----:B------:R-:W0:Y:S04]  /*0210*/  @P0 LDC R5, c[0x0][0x390] ;  /* 0x0000e400ff050b82 */ /* 0x000e280000000800 */
[----:B0-----:R0:W-:Y:S06]  /*0220*/  @P0 STG.E desc[UR8][R2.64], R5 ;  /* 0x0000000502000986 */ /* 0x0011ec000c101908 */
[----:B------:R-:W-:Y:S05]  /*0230*/  @!P1 EXIT ;  /* 0x000000000000994d */ /* 0x000fea0003800000 */
[----:B0-----:R-:W0:Y:S02]  /*0240*/  LDC R5, c[0x0][0x390] ;  /* 0x0000e400ff057b82 */ /* 0x001e240000000800 */
[----:B0-----:R-:W-:Y:S01]  /*0250*/  STG.E desc[UR8][R2.64+0x400], R5 ;  /* 0x0004000502007986 */ /* 0x001fe2000c101908 */
[----:B------:R-:W-:Y:S05]  /*0260*/  EXIT ;  /* 0x000000000000794d */ /* 0x000fea0003800000 */
.L_x_1:
[----:B------:R-:W-:-:S00]  /*0270*/  BRA `(.L_x_1) ;  /* 0xfffffffc00fc7947 */ /* 0x000fc0000383ffff */
[----:B------:R-:W-:-:S00]  /*0280*/  NOP ;  /* 0x0000000000007918 */ /* 0x000fc00000000000 */
[----:B------:R-:W-:-:S00]  /*0290*/  NOP ;  /* 0x0000000000007918 */ /* 0x000fc00000000000 */
[----:B------:R-:W-:-:S00]  /*02a0*/  NOP ;  /* 0x0000000000007918 */ /* 0x000fc00000000000 */
[----:B------:R-:W-:-:S00]  /*02b0*/  NOP ;  /* 0x0000000000007918 */ /* 0x000fc00000000000 */
[----:B------:R-:W-:-:S00]  /*02c0*/  NOP ;  /* 0x0000000000007918 */ /* 0x000fc00000000000 */
[----:B------:R-:W-:-:S00]  /*02d0*/  NOP ;  /* 0x0000000000007918 */ /* 0x000fc00000000000 */
[----:B------:R-:W-:-:S00]  /*02e0*/  NOP ;  /* 0x0000000000007918 */ /* 0x000fc00000000000 */
[----:B------:R-:W-:-:S00]  /*02f0*/  NOP ;  /* 0x0000000000007918 */ /* 0x000fc00000000000 */
.L_x_10:


//--------------------- .text._ZN3cub18CUB_300001_SM_10006detail11EmptyKernelIvEEvv --------------------------
	.section	.text._ZN3cub18CUB_300001_SM_10006detail11EmptyKernelIvEEvv,"ax",@progbits
	.align	128
        .global         _ZN3cub18CUB_300001_SM_10006detail11EmptyKernelIvEEvv
        .type           _ZN3cub18CUB_300001_SM_10006detail11EmptyKernelIvEEvv,@function
        .size           _ZN3cub18CUB_300001_SM_10006detail11EmptyKernelIvEEvv,(.L_x_11 - _ZN3cub18CUB_300001_SM_10006detail11EmptyKernelIvEEvv)
        .other          _ZN3cub18CUB_300001_SM_10006detail11EmptyKernelIvEEvv,@"STO_CUDA_ENTRY STV_DEFAULT"
_ZN3cub18CUB_300001_SM_10006detail11EmptyKernelIvEEvv:
.text._ZN3cub18CUB_300001_SM_10006detail11EmptyKernelIvEEvv:
[----:B------:R-:W-:Y:S01]  /*0000*/  LDC R1, c[0x0][0x37c] ;  /* 0x0000df00ff017b82 */ /* 0x000fe20000000800 */
[----:B------:R-:W-:Y:S05]  /*0010*/  EXIT ;  /* 0x000000000000794d */ /* 0x000fea0003800000 */
.L_x_2:
        /* <DEDUP_REMOVED lines=14> */
.L_x_11:


//--------------------- .text._Z15matrixAddKernelIiEvPT_PKS0_S3_m --------------------------
	.section	.text._Z15matrixAddKernelIiEvPT_PKS0_S3_m,"ax",@progbits
	.align	128
        .global         _Z15matrixAddKernelIiEvPT_PKS0_S3_m
        .type           _Z15matrixAddKernelIiEvPT_PKS0_S3_m,@function
        .size           _Z15matrixAddKernelIiEvPT_PKS0_S3_m,(.L_x_12 - _Z15matrixAddKernelIiEvPT_PKS0_S3_m)
        .other          _Z15matrixAddKernelIiEvPT_PKS0_S3_m,@"STO_CUDA_ENTRY STV_DEFAULT"
_Z15matrixAddKernelIiEvPT_PKS0_S3_m:
.text._Z15matrixAddKernelIiEvPT_PKS0_S3_m:
[----:B------:R-:W-:Y:S01]  /*0000*/  LDC R1, c[0x0][0x37c] ;  /* 0x0000df00ff017b82 */ /* 0x000fe20000000800 */
[----:B------:R-:W0:Y:S07]  /*0010*/  S2R R5, SR_TID.X ;  /* 0x0000000000057919 */ /* 0x000e2e0000002100 */
[----:B------:R-:W0:Y:S01]  /*0020*/  LDC R0, c[0x0][0x360] ;  /* 0x0000d800ff007b82 */ /* 0x000e220000000800 */
[----:B------:R-:W1:Y:S01]  /*0030*/  LDCU.64 UR6, c[0x0][0x398] ;  /* 0x00007300ff0677ac */ /* 0x000e620008000a00 */
[----:B------:R-:W2:Y:S06]  /*0040*/  S2R R2, SR_TID.Y ;  /* 0x0000000000027919 */ /* 0x000eac0000002200 */
[----:B------:R-:W0:Y:S08]  /*0050*/  S2UR UR4, SR_CTAID.X ;  /* 0x00000000000479c3 */ /* 0x000e300000002500 */
[----:B------:R-:W2:Y:S08]  /*0060*/  S2UR UR5, SR_CTAID.Y ;  /* 0x00000000000579c3 */ /* 0x000eb00000002600 */
[----:B------:R-:W2:Y:S01]  /*0070*/  LDC R3, c[0x0][0x364] ;  /* 0x0000d900ff037b82 */ /* 0x000ea20000000800 */
[----:B0-----:R-:W-:-:S02]  /*0080*/  IMAD R5, R0, UR4, R5 ;  /* 0x0000000400057c24 */ /* 0x001fc4000f8e0205 */
[----:B--2---:R-:W-:-:S05]  /*0090*/  IMAD R2, R3, UR5, R2 ;  /* 0x0000000503027c24 */ /* 0x004fca000f8e0202 */
[----:B------:R-:W-:-:S04]  /*00a0*/  ISETP.GT.U32.AND P0, PT, R5, R2, PT ;  /* 0x000000020500720c */ /* 0x000fc80003f04070 */
[----:B------:R-:W-:-:S04]  /*00b0*/  ISETP.GT.U32.AND.EX P0, PT, RZ, RZ, PT, P0 ;  /* 0x000000ffff00720c */ /* 0x000fc80003f04100 */
[----:B------:R-:W-:-:S04]  /*00c0*/  SEL R0, R5, R2, P0 ;  /* 0x0000000205007207 */ /* 0x000fc80000000000 */
[----:B-1----:R-:W-:-:S04]  /*00d0*/  ISETP.GE.U32.AND P0, PT, R0, UR6, PT ;  /* 0x0000000600007c0c */ /* 0x002fc8000bf06070 */
[----:B------:R-:W-:-:S13]  /*00e0*/  ISETP.GE.U32.AND.EX P0, PT, RZ, UR7, PT, P0 ;  /* 0x00000007ff007c0c */ /* 0x000fda000bf06100 */
[----:B------:R-:W-:Y:S05]  /*00f0*/  @P0 EXIT ;  /* 0x000000000000094d */ /* 0x000fea0003800000 */
[----:B------:R-:W0:Y:S01]  /*0100*/  LDCU.64 UR8, c[0x0][0x390] ;  /* 0x00007200ff0877ac */ /* 0x000e220008000a00 */
[----:B------:R-:W-:Y:S01]  /*0110*/  IMAD.MOV.U32 R3, RZ, RZ, RZ ;  /* 0x000000ffff037224 */ /* 0x000fe200078e00ff */
[----:B------:R-:W1:Y:S01]  /*0120*/  LDCU.128 UR12, c[0x0][0x380] ;  /* 0x00007000ff0c77ac */ /* 0x000e620008000c00 */
[C---:B------:R-:W-:Y:S01]  /*0130*/  IMAD.WIDE.U32 R2, R5.reuse, UR6, R2 ;  /* 0x0000000605027c25 */ /* 0x040fe2000f8e0002 */
[----:B------:R-:W2:Y:S03]  /*0140*/  LDCU.64 UR4, c[0x0][0x358] ;  /* 0x00006b00ff0477ac */ /* 0x000ea60008000a00 */
[----:B------:R-:W-:Y:S02]  /*0150*/  IMAD R5, R5, UR7, R3 ;  /* 0x0000000705057c24 */ /* 0x000fe4000f8e0203 */
[----:B------:R-:W-:-:S03]  /*0160*/  IMAD.SHL.U32 R6, R2, 0x4, RZ ;  /* 0x0000000402067824 */ /* 0x000fc600078e00ff */
[----:B------:R-:W-:Y:S02]  /*0170*/  SHF.L.U64.HI R0, R2, 0x2, R5 ;  /* 0x0000000202007819 */ /* 0x000fe40000010205 */
[C---:B0-----:R-:W-:Y:S02]  /*0180*/  IADD3 R4, P1, PT, R6.reuse, UR8, RZ ;  /* 0x0000000806047c10 */ /* 0x041fe4000ff3e0ff */
[----:B-1----:R-:W-:Y:S02]  /*0190*/  IADD3 R2, P0, PT, R6, UR14, RZ ;  /* 0x0000000e06027c10 */ /* 0x002fe4000ff1e0ff */
[C---:B------:R-:W-:Y:S02]  /*01a0*/  IADD3.X R5, PT, PT, R0.reuse, UR9, RZ, P1, !PT ;  /* 0x0000000900057c10 */ /* 0x040fe40008ffe4ff */
[----:B------:R-:W-:-:S04]  /*01b0*/  IADD3.X R3, PT, PT, R0, UR15, RZ, P0, !PT ;  /* 0x0000000f00037c10 */ /* 0x000fc800087fe4ff */
[----:B--2---:R-:W2:Y:S04]  /*01c0*/  LDG.E R5, desc[UR4][R4.64] ;  /* 0x0000000404057981 */ /* 0x004ea8000c1e1900 */
[----:B------:R-:W2:Y:S01]  /*01d0*/  LDG.E R2, desc[UR4][R2.64] ;  /* 0x0000000402027981 */ /* 0x000ea2000c1e1900 */
[----:B------:R-:W-:-:S04]  /*01e0*/  IADD3 R6, P0, PT, R6, UR12, RZ ;  /* 0x0000000c06067c10 */ /* 0x000fc8000ff1e0ff */
[----:B------:R-:W-:Y:S01]  /*01f0*/  IADD3.X R7, PT, PT, R0, UR13, RZ, P0, !PT ;  /* 0x0000000d00077c10 */ /* 0x000fe200087fe4ff */
[----:B--2---:R-:W-:-:S05]  /*0200*/  IMAD.IADD R9, R2, 0x1, R5 ;  /* 0x0000000102097824 */ /* 0x004fca00078e0205 */
[----:B------:R-:W-:Y:S01]  /*0210*/  STG.E desc[UR4][R6.64], R9 ;  /* 0x0000000906007986 */ /* 0x000fe2000c101904 */
[----:B------:R-:W-:Y:S05]  /*0220*/  EXIT ;  /* 0x000000000000794d */ /* 0x000fea0003800000 */
.L_x_3:
        /* <DEDUP_REMOVED lines=13> */
.L_x_12:


//--------------------- .text._Z15matrixMulKernelIiEvPT_PKS0_S3_m --------------------------
	.section	.text._Z15matrixMulKernelIiEvPT_PKS0_S3_m,"ax",@progbits
	.align	128
        .global         _Z15matrixMulKernelIiEvPT_PKS0_S3_m
        .type           _Z15matrixMulKernelIiEvPT_PKS0_S3_m,@function
        .size           _Z15matrixMulKernelIiEvPT_PKS0_S3_m,(.L_x_13 - _Z15matrixMulKernelIiEvPT_PKS0_S3_m)
        .other          _Z15matrixMulKernelIiEvPT_PKS0_S3_m,@"STO_CUDA_ENTRY STV_DEFAULT"
_Z15matrixMulKernelIiEvPT_PKS0_S3_m:
.text._Z15matrixMulKernelIiEvPT_PKS0_S3_m:
[----:B------:R-:W-:Y:S01]  /*0000*/  LDC R1, c[0x0][0x37c] ;  /* 0x0000df00ff017b82 */ /* 0x000fe20000000800 */
[----:B------:R-:W0:Y:S07]  /*0010*/  S2R R0, SR_TID.X ;  /* 0x0000000000007919 */ /* 0x000e2e0000002100 */
[----:B------:R-:W0:Y:S01]  /*0020*/  LDC R3, c[0x0][0x360] ;  /* 0x0000d800ff037b82 */ /* 0x000e220000000800 */
[----:B------:R-:W1:Y:S07]  /*0030*/  S2R R15, SR_TID.Y ;  /* 0x00000000000f7919 */ /* 0x000e6e0000002200 */
[----:B------:R-:W0:Y:S08]  /*0040*/  S2UR UR4, SR_CTAID.X ;  /* 0x00000000000479c3 */ /* 0x000e300000002500 */
[----:B------:R-:W1:Y:S08]  /*0050*/  S2UR UR5, SR_CTAID.Y ;  /* 0x00000000000579c3 */ /* 0x000e700000002600 */
[----:B------:R-:W1:Y:S08]  /*0060*/  LDC R14, c[0x0][0x364] ;  /* 0x0000d900ff0e7b82 */ /* 0x000e700000000800 */
[----:B------:R-:W2:Y:S01]  /*0070*/  LDC.64 R16, c[0x0][0x398] ;  /* 0x0000e600ff107b82 */ /* 0x000ea20000000a00 */
[----:B0-----:R-:W-:-:S02]  /*0080*/  IMAD R3, R3, UR4, R0 ;  /* 0x0000000403037c24 */ /* 0x001fc4000f8e0200 */
[----:B-1----:R-:W-:-:S05]  /*0090*/  IMAD R14, R14, UR5, R15 ;  /* 0x000000050e0e7c24 */ /* 0x002fca000f8e020f */
[----:B------:R-:W-:-:S04]  /*00a0*/  ISETP.GT.U32.AND P0, PT, R3, R14, PT ;  /* 0x0000000e0300720c */ /* 0x000fc80003f04070 */
[----:B------:R-:W-:-:S04]  /*00b0*/  ISETP.GT.U32.AND.EX P0, PT, RZ, RZ, PT, P0 ;  /* 0x000000ffff00720c */ /* 0x000fc80003f04100 */
[----:B------:R-:W-:-:S04]  /*00c0*/  SEL R5, R3, R14, P0 ;  /* 0x0000000e03057207 */ /* 0x000fc80000000000 */
[----:B--2---:R-:W-:-:S04]  /*00d0*/  ISETP.GE.U32.AND P0, PT, R5, R16, PT ;  /* 0x000000100500720c */ /* 0x004fc80003f06070 */
[----:B------:R-:W-:-:S13]  /*00e0*/  ISETP.GE.U32.AND.EX P0, PT, RZ, R17, PT, P0 ;  /* 0x00000011ff00720c */ /* 0x000fda0003f06100 */
[----:B------:R-:W-:Y:S05]  /*00f0*/  @P0 EXIT ;  /* 0x000000000000094d */ /* 0x000fea0003800000 */
[C---:B------:R-:W-:Y:S01]  /*0100*/  ISETP.GE.U32.AND P1, PT, R16.reuse, 0x8, PT ;  /* 0x000000081000780c */ /* 0x040fe20003f26070 */
[----:B------:R-:W-:Y:S01]  /*0110*/  IMAD.WIDE.U32 R12, R3, R16, RZ ;  /* 0x00000010030c7225 */ /* 0x000fe200078e00ff */
[----:B------:R-:W-:Y:S01]  /*0120*/  LOP3.LUT R0, R16, 0x7, RZ, 0xc0, !PT ;  /* 0x0000000710007812 */ /* 0x000fe200078ec0ff */
[----:B------:R-:W0:Y:S01]  /*0130*/  LDCU.64 UR4, c[0x0][0x358] ;  /* 0x00006b00ff0477ac */ /* 0x000e220008000a00 */
[----:B------:R-:W-:Y:S01]  /*0140*/  ISETP.GE.U32.AND.EX P1, PT, R17, RZ, PT, P1 ;  /* 0x000000ff1100720c */ /* 0x000fe20003f26110 */
[----:B------:R-:W-:Y:S01]  /*0150*/  IMAD.MOV.U32 R29, RZ, RZ, RZ ;  /* 0x000000ffff1d7224 */ /* 0x000fe200078e00ff */
[----:B------:R-:W-:Y:S01]  /*0160*/  ISETP.NE.U32.AND P0, PT, R0, RZ, PT ;  /* 0x000000ff0000720c */ /* 0x000fe20003f05070 */
[----:B------:R-:W-:Y:S02]  /*0170*/  IMAD.MOV.U32 R2, RZ, RZ, RZ ;  /* 0x000000ffff027224 */ /* 0x000fe400078e00ff */
[----:B------:R-:W-:Y:S01]  /*0180*/  IMAD.MOV.U32 R5, RZ, RZ, RZ ;  /* 0x000000ffff057224 */ /* 0x000fe200078e00ff */
[----:B------:R-:W-:Y:S01]  /*0190*/  ISETP.NE.AND.EX P0, PT, RZ, RZ, PT, P0 ;  /* 0x000000ffff00720c */ /* 0x000fe20003f05300 */
[----:B------:R-:W-:-:S06]  /*01a0*/  IMAD R4, R3, R17, R13 ;  /* 0x0000001103047224 */ /* 0x000fcc00078e020d */
[----:B------:R-:W-:Y:S06]  /*01b0*/  @!P1 BRA `(.L_x_4) ;  /* 0x0000000400109947 */ /* 0x000fec0003800000 */
[----:B------:R-:W1:Y:S01]  /*01c0*/  LDCU.64 UR6, c[0x0][0x390] ;  /* 0x00007200ff0677ac */ /* 0x000e620008000a00 */
[----:B------:R-:W2:Y:S01]  /*01d0*/  LDC R5, c[0x0][0x39c] ;  /* 0x0000e700ff057b82 */ /* 0x000ea20000000800 */
[C---:B------:R-:W-:Y:S01]  /*01e0*/  LOP3.LUT R2, R16.reuse, 0xfffffff8, RZ, 0xc0, !PT ;  /* 0xfffffff810027812 */ /* 0x040fe200078ec0ff */
[----:B------:R-:W-:Y:S01]  /*01f0*/  IMAD.SHL.U32 R7, R17, 0x4, RZ ;  /* 0x0000000411077824 */ /* 0x000fe200078e00ff */
[----:B------:R-:W3:Y:S01]  /*0200*/  LDCU.64 UR8, c[0x0][0x388] ;  /* 0x00007100ff0877ac */ /* 0x000ee20008000a00 */
[C---:B------:R-:W-:Y:S01]  /*0210*/  IMAD.WIDE.U32 R10, R16.reuse, 0x4, RZ ;  /* 0x00000004100a7825 */ /* 0x040fe200078e00ff */
[----:B------:R-:W-:-:S03]  /*0220*/  SHF.L.U64.HI R8, R16, 0x5, R17 ;  /* 0x0000000510087819 */ /* 0x000fc60000010211 */
[----:B------:R-:W-:Y:S02]  /*0230*/  IMAD.MOV.U32 R29, RZ, RZ, RZ ;  /* 0x000000ffff1d7224 */ /* 0x000fe400078e00ff */
[----:B------:R-:W-:Y:S02]  /*0240*/  IMAD.IADD R7, R11, 0x1, R7 ;  /* 0x000000010b077824 */ /* 0x000fe400078e0207 */
[----:B------:R-:W-:Y:S01]  /*0250*/  IMAD.MOV.U32 R28, RZ, RZ, R2 ;  /* 0x000000ffff1c7224 */ /* 0x000fe200078e0002 */
[----:B-1----:R-:W-:Y:S02]  /*0260*/  LEA R6, P1, R14, UR6, 0x2 ;  /* 0x000000060e067c11 */ /* 0x002fe4000f8210ff */
[----:B---3--:R-:W-:Y:S02]  /*0270*/  LEA R20, P2, R12, UR8, 0x2 ;  /* 0x000000080c147c11 */ /* 0x008fe4000f8410ff */
[----:B------:R-:W-:Y:S01]  /*0280*/  LEA.HI.X R3, R14, UR7, RZ, 0x2, P1 ;  /* 0x000000070e037c11 */ /* 0x000fe200088f14ff */
[----:B--2---:R-:W-:Y:S01]  /*0290*/  IMAD.MOV.U32 R9, RZ, RZ, R5 ;  /* 0x000000ffff097224 */ /* 0x004fe200078e0005 */
[----:B------:R-:W-:-:S02]  /*02a0*/  LEA.HI.X R21, R12, UR9, R4, 0x2, P2 ;  /* 0x000000090c157c11 */ /* 0x000fc400090f1404 */
[----:B------:R-:W-:-:S05]  /*02b0*/  IADD3 R20, P1, PT, R20, 0x10, RZ ;  /* 0x0000001014147810 */ /* 0x000fca0007f3e0ff */
[----:B------:R-:W-:-:S08]  /*02c0*/  IMAD.X R21, RZ, RZ, R21, P1 ;  /* 0x000000ffff157224 */ /* 0x000fd000008e0615 */
.L_x_5:
[----:B------:R-:W-:Y:S02]  /*02d0*/  IMAD.MOV.U32 R25, RZ, RZ, R3 ;  /* 0x000000ffff197224 */ /* 0x000fe400078e0003 */
[----:B------:R-:W-:Y:S02]  /*02e0*/  IMAD.MOV.U32 R24, RZ, RZ, R6 ;  /* 0x000000ffff187224 */ /* 0x000fe400078e0006 */
[----:B------:R-:W-:Y:S02]  /*02f0*/  IMAD.MOV.U32 R18, RZ, RZ, R20 ;  /* 0x000000ffff127224 */ /* 0x000fe400078e0014 */
[----:B------:R-:W-:Y:S01]  /*0300*/  IMAD.MOV.U32 R19, RZ, RZ, R21 ;  /* 0x000000ffff137224 */ /* 0x000fe200078e0015 */
[----:B0-----:R-:W2:Y:S01]  /*0310*/  LDG.E R25, desc[UR4][R24.64] ;  /* 0x0000000418197981 */ /* 0x001ea2000c1e1900 */
[----:B------:R-:W-:-:S03]  /*0320*/  IADD3 R22, P1, PT, R6, R10, RZ ;  /* 0x0000000a06167210 */ /* 0x000fc60007f3e0ff */
[----:B------:R-:W3:Y:S04]  /*0330*/  LDG.E R27, desc[UR4][R18.64+-0xc] ;  /* 0xfffff404121b7981 */ /* 0x000ee8000c1e1900 */
[----:B------:R-:W2:Y:S01]  /*0340*/  LDG.E R24, desc[UR4][R18.64+-0x10] ;  /* 0xfffff00412187981 */ /* 0x000ea2000c1e1900 */
[----:B------:R-:W-:Y:S02]  /*0350*/  IADD3.X R23, PT, PT, R3, R7, RZ, P1, !PT ;  /* 0x0000000703177210 */ /* 0x000fe40000ffe4ff */
[----:B------:R-:W-:-:S03]  /*0360*/  IADD3 R20, P1, PT, R22, R10, RZ ;  /* 0x0000000a16147210 */ /* 0x000fc60007f3e0ff */
[----:B------:R-:W3:Y:S02]  /*0370*/  LDG.E R26, desc[UR4][R22.64] ;  /* 0x00000004161a7981 */ /* 0x000ee4000c1e1900 */
[----:B------:R-:W-:-:S05]  /*0380*/  IMAD.X R21, R23, 0x1, R7, P1 ;  /* 0x0000000117157824 */ /* 0x000fca00008e0607 */
[----:B------:R-:W4:Y:S04]  /*0390*/  LDG.E R22, desc[UR4][R20.64] ;  /* 0x0000000414167981 */ /* 0x000f28000c1e1900 */
[----:B------:R-:W4:Y:S01]  /*03a0*/  LDG.E R23, desc[UR4][R18.64+-0x8] ;  /* 0xfffff80412177981 */ /* 0x000f22000c1e1900 */
[----:B--2---:R-:W-:Y:S01]  /*03b0*/  IMAD R29, R24, R25, R29 ;  /* 0x00000019181d7224 */ /* 0x004fe200078e021d */
[----:B------:R-:W-:-:S05]  /*03c0*/  IADD3 R24, P1, PT, R20, R10, RZ ;  /* 0x0000000a14187210 */ /* 0x000fca0007f3e0ff */
[----:B------:R-:W-:Y:S02]  /*03d0*/  IMAD.X R25, R21, 0x1, R7, P1 ;  /* 0x0000000115197824 */ /* 0x000fe400008e0607 */
[----:B---3--:R-:W-:Y:S01]  /*03e0*/  IMAD R29, R27, R26, R29 ;  /* 0x0000001a1b1d7224 */ /* 0x008fe200078e021d */
[----:B------:R-:W2:Y:S01]  /*03f0*/  LDG.E R21, desc[UR4][R18.64+-0x4] ;  /* 0xfffffc0412157981 */ /* 0x000ea2000c1e1900 */
[----:B------:R-:W-:-:S03]  /*0400*/  IADD3 R26, P1, PT, R24, R10, RZ ;  /* 0x0000000a181a7210 */ /* 0x000fc60007f3e0ff */
[----:B------:R-:W2:Y:S02]  /*0410*/  LDG.E R20, desc[UR4][R24.64] ;  /* 0x0000000418147981 */ /* 0x000ea4000c1e1900 */
[----:B------:R-:W-:Y:S02]  /*0420*/  IMAD.X R27, R25, 0x1, R7, P1 ;  /* 0x00000001191b7824 */ /* 0x000fe400008e0607 */
[----:B----4-:R-:W-:-:S03]  /*0430*/  IMAD R22, R23, R22, R29 ;  /* 0x0000001617167224 */ /* 0x010fc600078e021d */
[----:B------:R-:W3:Y:S04]  /*0440*/  LDG.E R23, desc[UR4][R26.64] ;  /* 0x000000041a177981 */ /* 0x000ee8000c1e1900 */
[----:B------:R-:W3:Y:S01]  /*0450*/  LDG.E R29, desc[UR4][R18.64] ;  /* 0x00000004121d7981 */ /* 0x000ee2000c1e1900 */
[----:B--2---:R-:W-:Y:S01]  /*0460*/  IMAD R24, R21, R20, R22 ;  /* 0x0000001415187224 */ /* 0x004fe200078e0216 */
[-C--:B------:R-:W-:Y:S02]  /*0470*/  IADD3 R20, P1, PT, R26, R10.reuse, RZ ;  /* 0x0000000a1a147210 */ /* 0x080fe40007f3e0ff */
[----:B------:R-:W2:Y:S03]  /*0480*/  LDG.E R26, desc[UR4][R18.64+0xc] ;  /* 0x00000c04121a7981 */ /* 0x000ea6000c1e1900 */
[----:B------:R-:W-:Y:S01]  /*0490*/  IMAD.X R21, R27, 0x1, R7, P1 ;  /* 0x000000011b157824 */ /* 0x000fe200008e0607 */
[----:B------:R-:W-:Y:S01]  /*04a0*/  IADD3 R22, P1, PT, R20, R10, RZ ;  /* 0x0000000a14167210 */ /* 0x000fe20007f3e0ff */
[----:B------:R-:W4:Y:S01]  /*04b0*/  LDG.E R27, desc[UR4][R18.64+0x8] ;  /* 0x00000804121b7981 */ /* 0x000f22000c1e1900 */
[----:B---3--:R-:W-:-:S03]  /*04c0*/  IMAD R29, R29, R23, R24 ;  /* 0x000000171d1d7224 */ /* 0x008fc600078e0218 */
[--C-:B------:R-:W-:Y:S01]  /*04d0*/  IMAD.X R23, R21, 0x1, R7.reuse, P1 ;  /* 0x0000000115177824 */ /* 0x100fe200008e0607 */
[----:B------:R-:W-:Y:S01]  /*04e0*/  IADD3 R24, P1, PT, R22, R10, RZ ;  /* 0x0000000a16187210 */ /* 0x000fe20007f3e0ff */
[----:B------:R-:W3:Y:S04]  /*04f0*/  LDG.E R21, desc[UR4][R20.64] ;  /* 0x0000000414157981 */ /* 0x000ee8000c1e1900 */
[----:B------:R-:W-:Y:S01]  /*0500*/  IMAD.X R25, R23, 0x1, R7, P1 ;  /* 0x0000000117197824 */ /* 0x000fe200008e0607 */
[----:B------:R-:W4:Y:S04]  /*0510*/  LDG.E R22, desc[UR4][R22.64] ;  /* 0x0000000416167981 */ /* 0x000f28000c1e1900 */
[----:B------:R-:W2:Y:S04]  /*0520*/  LDG.E R24, desc[UR4][R24.64] ;  /* 0x0000000418187981 */ /* 0x000ea8000c1e1900 */
[----:B------:R-:W3:Y:S01]  /*0530*/  LDG.E R20, desc[UR4][R18.64+0x4] ;  /* 0x0000040412147981 */ /* 0x000ee2000c1e1900 */
[----:B------:R-:W-:-:S04]  /*0540*/  IADD3 R28, P1, PT, R28, -0x8, RZ ;  /* 0xfffffff81c1c7810 */ /* 0x000fc80007f3e0ff */
[----:B------:R-:W-:Y:S02]  /*0550*/  IADD3.X R9, PT, PT, R9, -0x1, RZ, P1, !PT ;  /* 0xffffffff09097810 */ /* 0x000fe40000ffe4ff */
[----:B------:R-:W-:-:S04]  /*0560*/  ISETP.NE.U32.AND P1, PT, R28, RZ, PT ;  /* 0x000000ff1c00720c */ /* 0x000fc80003f25070 */
[----:B------:R-:W-:Y:S02]  /*0570*/  ISETP.NE.AND.EX P1, PT, R9, RZ, PT, P1 ;  /* 0x000000ff0900720c */ /* 0x000fe40003f25310 */
[----:B------:R-:W-:-:S05]  /*0580*/  LEA R6, P2, R16, R6, 0x5 ;  /* 0x0000000610067211 */ /* 0x000fca00078428ff */
[----:B------:R-:W-:Y:S02]  /*0590*/  IMAD.X R3, R3, 0x1, R8, P2 ;  /* 0x0000000103037824 */ /* 0x000fe400010e0608 */
[----:B---3--:R-:W-:Y:S01]  /*05a0*/  IMAD R29, R20, R21, R29 ;  /* 0x00000015141d7224 */ /* 0x008fe200078e021d */
[----:B------:R-:W-:-:S03]  /*05b0*/  IADD3 R20, P3, PT, R18, 0x20, RZ ;  /* 0x0000002012147810 */ /* 0x000fc60007f7e0ff */
[----:B----4-:R-:W-:Y:S02]  /*05c0*/  IMAD R29, R27, R22, R29 ;  /* 0x000000161b1d7224 */ /* 0x010fe400078e021d */
[----:B------:R-:W-:Y:S02]  /*05d0*/  IMAD.X R21, RZ, RZ, R19, P3 ;  /* 0x000000ffff157224 */ /* 0x000fe400018e0613 */
[----:B--2---:R-:W-:Y:S01]  /*05e0*/  IMAD R29, R26, R24, R29 ;  /* 0x000000181a1d7224 */ /* 0x004fe200078e021d */
[----:B------:R-:W-:Y:S06]  /*05f0*/  @P1 BRA `(.L_x_5) ;  /* 0xfffffffc00341947 */ /* 0x000fec000383ffff */
.L_x_4:
[----:B------:R-:W-:Y:S05]  /*0600*/  @!P0 BRA `(.L_x_6) ;  /* 0x0000000400688947 */ /* 0x000fea0003800000 */
[----:B------:R-:W-:Y:S02]  /*0610*/  ISETP.GE.U32.AND P1, PT, R0, 0x4, PT ;  /* 0x000000040000780c */ /* 0x000fe40003f26070 */
[----:B------:R-:W-:Y:S02]  /*0620*/  LOP3.LUT R22, R16, 0x3, RZ, 0xc0, !PT ;  /* 0x0000000310167812 */ /* 0x000fe400078ec0ff */
[----:B------:R-:W-:Y:S02]  /*0630*/  ISETP.GE.U32.AND.EX P1, PT, RZ, RZ, PT, P1 ;  /* 0x000000ffff00720c */ /* 0x000fe40003f26110 */
[----:B------:R-:W-:-:S04]  /*0640*/  ISETP.NE.U32.AND P0, PT, R22, RZ, PT ;  /* 0x000000ff1600720c */ /* 0x000fc80003f05070 */
[----:B------:R-:W-:-:S07]  /*0650*/  ISETP.NE.AND.EX P0, PT, RZ, RZ, PT, P0 ;  /* 0x000000ffff00720c */ /* 0x000fce0003f05300 */
[----:B------:R-:W-:Y:S06]  /*0660*/  @!P1 BRA `(.L_x_7) ;  /* 0x00000000008c9947 */ /* 0x000fec0003800000 */
[----:B------:R-:W1:Y:S01]  /*0670*/  LDCU.64 UR6, c[0x0][0x388] ;  /* 0x00007100ff0677ac */ /* 0x000e620008000a00 */
[----:B------:R-:W-:Y:S01]  /*0680*/  IMAD R0, R5, R16, RZ ;  /* 0x0000001005007224 */ /* 0x000fe200078e02ff */
[----:B------:R-:W-:Y:S01]  /*0690*/  SHF.L.U64.HI R25, R16, 0x2, R17 ;  /* 0x0000000210197819 */ /* 0x000fe20000010211 */
[----:B------:R-:W-:Y:S01]  /*06a0*/  IMAD.MOV.U32 R15, RZ, RZ, RZ ;  /* 0x000000ffff0f7224 */ /* 0x000fe200078e00ff */
[----:B------:R-:W2:Y:S01]  /*06b0*/  LDCU.64 UR8, c[0x0][0x390] ;  /* 0x00007200ff0877ac */ /* 0x000ea20008000a00 */
[C---:B------:R-:W-:Y:S01]  /*06c0*/  IMAD R3, R2.reuse, R17, R0 ;  /* 0x0000001102037224 */ /* 0x040fe200078e0200 */
[C---:B------:R-:W-:Y:S01]  /*06d0*/  IADD3 R0, P1, PT, R2.reuse, R12, RZ ;  /* 0x0000000c02007210 */ /* 0x040fe20007f3e0ff */
[----:B------:R-:W-:-:S04]  /*06e0*/  IMAD.WIDE.U32 R8, R2, R16, R14 ;  /* 0x0000001002087225 */ /* 0x000fc800078e000e */
[----:B------:R-:W-:Y:S01]  /*06f0*/  IMAD.X R7, R5, 0x1, R4, P1 ;  /* 0x0000000105077824 */ /* 0x000fe200008e0604 */
[----:B------:R-:W-:Y:S01]  /*0700*/  IADD3 R3, PT, PT, R9, R3, RZ ;  /* 0x0000000309037210 */ /* 0x000fe20007ffe0ff */
[----:B------:R-:W-:Y:S01]  /*0710*/  IMAD.SHL.U32 R9, R16, 0x4, RZ ;  /* 0x0000000410097824 */ /* 0x000fe200078e00ff */
[----:B-1----:R-:W-:Y:S02]  /*0720*/  LEA R6, P1, R0, UR6, 0x2 ;  /* 0x0000000600067c11 */ /* 0x002fe4000f8210ff */
[----:B--2---:R-:W-:Y:S02]  /*0730*/  LEA R20, P2, R8, UR8, 0x2 ;  /* 0x0000000808147c11 */ /* 0x004fe4000f8410ff */
[----:B------:R-:W-:Y:S02]  /*0740*/  LEA.HI.X R7, R0, UR7, R7, 0x2, P1 ;  /* 0x0000000700077c11 */ /* 0x000fe400088f1407 */
[----:B------:R-:W-:Y:S02]  /*0750*/  LEA.HI.X R21, R8, UR9, R3, 0x2, P2 ;  /* 0x0000000908157c11 */ /* 0x000fe400090f1403 */
[----:B------:R-:W-:Y:S01]  /*0760*/  IADD3 R18, P1, PT, R9, R20, RZ ;  /* 0x0000001409127210 */ /* 0x000fe20007f3e0ff */
[----:B0-----:R-:W2:Y:S03]  /*0770*/  LDG.E R3, desc[UR4][R6.64] ;  /* 0x0000000406037981 */ /* 0x001ea6000c1e1900 */
[-C--:B------:R-:W-:Y:S01]  /*0780*/  IADD3 R10, P2, PT, R18, R9.reuse, RZ ;  /* 0x00000009120a7210 */ /* 0x080fe20007f5e0ff */
[----:B------:R-:W-:Y:S01]  /*0790*/  IMAD.X R19, R25, 0x1, R21, P1 ;  /* 0x0000000119137824 */ /* 0x000fe200008e0615 */
[----:B------:R-:W2:Y:S02]  /*07a0*/  LDG.E R0, desc[UR4][R20.64] ;  /* 0x0000000414007981 */ /* 0x000ea4000c1e1900 */
[----:B------:R-:W-:Y:S01]  /*07b0*/  IADD3 R8, P1, PT, R10, R9, RZ ;  /* 0x000000090a087210 */ /* 0x000fe20007f3e0ff */
[--C-:B------:R-:W-:Y:S01]  /*07c0*/  IMAD.X R11, R19, 0x1, R25.reuse, P2 ;  /* 0x00000001130b7824 */ /* 0x100fe200010e0619 */
[----:B------:R-:W3:Y:S04]  /*07d0*/  LDG.E R18, desc[UR4][R18.64] ;  /* 0x0000000412127981 */ /* 0x000ee8000c1e1900 */
[----:B------:R-:W3:Y:S01]  /*07e0*/  LDG.E R23, desc[UR4][R6.64+0x4] ;  /* 0x0000040406177981 */ /* 0x000ee2000c1e1900 */
[----:B------:R-:W-:-:S03]  /*07f0*/  IMAD.X R9, R11, 0x1, R25, P1 ;  /* 0x000000010b097824 */ /* 0x000fc600008e0619 */
[----:B------:R-:W4:Y:S04]  /*0800*/  LDG.E R10, desc[UR4][R10.64] ;  /* 0x000000040a0a7981 */ /* 0x000f28000c1e1900 */
[----:B------:R-:W4:Y:S04]  /*0810*/  LDG.E R25, desc[UR4][R6.64+0x8] ;  /* 0x0000080406197981 */ /* 0x000f28000c1e1900 */
[----:B------:R-:W5:Y:S04]  /*0820*/  LDG.E R21, desc[UR4][R6.64+0xc] ;  /* 0x00000c0406157981 */ /* 0x000f68000c1e1900 */
[----:B------:R-:W5:Y:S01]  /*0830*/  LDG.E R8, desc[UR4][R8.64] ;  /* 0x0000000408087981 */ /* 0x000f62000c1e1900 */
[----:B------:R-:W-:-:S05]  /*0840*/  IADD3 R2, P1, PT, R2, 0x4, RZ ;  /* 0x0000000402027810 */ /* 0x000fca0007f3e0ff */
[----:B------:R-:W-:Y:S02]  /*0850*/  IMAD.X R5, RZ, RZ, R5, P1 ;  /* 0x000000ffff057224 */ /* 0x000fe400008e0605 */
[----:B--2---:R-:W-:-:S04]  /*0860*/  IMAD R0, R3, R0, R29 ;  /* 0x0000000003007224 */ /* 0x004fc800078e021d */
[----:B---3--:R-:W-:-:S04]  /*0870*/  IMAD R0, R23, R18, R0 ;  /* 0x0000001217007224 */ /* 0x008fc800078e0200 */
[----:B----4-:R-:W-:-:S04]  /*0880*/  IMAD R0, R25, R10, R0 ;  /* 0x0000000a19007224 */ /* 0x010fc800078e0200 */
[----:B-----5:R-:W-:-:S07]  /*0890*/  IMAD R29, R21, R8, R0 ;  /* 0x00000008151d7224 */ /* 0x020fce00078e0200 */
.L_x_7:
[----:B------:R-:W-:Y:S05]  /*08a0*/  @!P0 BRA `(.L_x_6) ;  /* 0x0000000000c08947 */ /* 0x000fea0003800000 */
[----:B------:R-:W-:Y:S02]  /*08b0*/  ISETP.NE.U32.AND P1, PT, R22, 0x1, PT ;  /* 0x000000011600780c */ /* 0x000fe40003f25070 */
[----:B------:R-:W-:Y:S02]  /*08c0*/  LOP3.LUT R0, R16, 0x1, RZ, 0xc0, !PT ;  /* 0x0000000110007812 */ /* 0x000fe400078ec0ff */
[----:B------:R-:W-:Y:S02]  /*08d0*/  ISETP.NE.AND.EX P1, PT, RZ, RZ, PT, P1 ;  /* 0x000000ffff00720c */ /* 0x000fe40003f25310 */
[----:B------:R-:W-:-:S04]  /*08e0*/  ISETP.NE.U32.AND P0, PT, R0, 0x1, PT ;  /* 0x000000010000780c */ /* 0x000fc80003f05070 */
[----:B------:R-:W-:-:S07]  /*08f0*/  ISETP.NE.U32.AND.EX P0, PT, RZ, RZ, PT, P0 ;  /* 0x000000ffff00720c */ /* 0x000fce0003f05100 */
[----:B------:R-:W-:Y:S06]  /*0900*/  @!P1 BRA `(.L_x_8) ;  /* 0x0000000000609947 */ /* 0x000fec0003800000 */
[----:B------:R-:W1:Y:S01]  /*0910*/  LDCU.64 UR6, c[0x0][0x388] ;  /* 0x00007100ff0677ac */ /* 0x000e620008000a00 */
[C---:B------:R-:W-:Y:S01]  /*0920*/  IMAD R3, R5.reuse, R16, RZ ;  /* 0x0000001005037224 */ /* 0x040fe200078e02ff */
[C---:B------:R-:W-:Y:S01]  /*0930*/  IADD3 R0, P1, PT, R2.reuse, R12, RZ ;  /* 0x0000000c02007210 */ /* 0x040fe20007f3e0ff */
[----:B------:R-:W-:Y:S01]  /*0940*/  IMAD.MOV.U32 R8, RZ, RZ, R14 ;  /* 0x000000ffff087224 */ /* 0x000fe200078e000e */
[----:B------:R-:W2:Y:S01]  /*0950*/  LDCU.64 UR8, c[0x0][0x390] ;  /* 0x00007200ff0877ac */ /* 0x000ea20008000a00 */
[----:B------:R-:W-:Y:S02]  /*0960*/  IMAD.MOV.U32 R9, RZ, RZ, RZ ;  /* 0x000000ffff097224 */ /* 0x000fe400078e00ff */
[C---:B------:R-:W-:Y:S01]  /*0970*/  IMAD R7, R2.reuse, R17, R3 ;  /* 0x0000001102077224 */ /* 0x040fe200078e0203 */
[----:B------:R-:W-:Y:S01]  /*0980*/  IADD3.X R3, PT, PT, R5, R4, RZ, P1, !PT ;  /* 0x0000000405037210 */ /* 0x000fe20000ffe4ff */
[----:B------:R-:W-:-:S04]  /*0990*/  IMAD.WIDE.U32 R8, R2, R16, R8 ;  /* 0x0000001002087225 */ /* 0x000fc800078e0008 */
[----:B------:R-:W-:Y:S01]  /*09a0*/  IMAD.IADD R9, R9, 0x1, R7 ;  /* 0x0000000109097824 */ /* 0x000fe200078e0207 */
[----:B-1----:R-:W-:Y:S02]  /*09b0*/  LEA R6, P1, R0, UR6, 0x2 ;  /* 0x0000000600067c11 */ /* 0x002fe4000f8210ff */
[----:B--2---:R-:W-:Y:S02]  /*09c0*/  LEA R10, P2, R8, UR8, 0x2 ;  /* 0x00000008080a7c11 */ /* 0x004fe4000f8410ff */
[----:B------:R-:W-:Y:S02]  /*09d0*/  LEA.HI.X R7, R0, UR7, R3, 0x2, P1 ;  /* 0x0000000700077c11 */ /* 0x000fe400088f1403 */
[----:B------:R-:W-:Y:S02]  /*09e0*/  LEA.HI.X R11, R8, UR9, R9, 0x2, P2 ;  /* 0x00000009080b7c11 */ /* 0x000fe400090f1409 */
[C---:B------:R-:W-:Y:S01]  /*09f0*/  LEA R8, P1, R16.reuse, R10, 0x2 ;  /* 0x0000000a10087211 */ /* 0x040fe200078210ff */
[----:B0-----:R-:W2:Y:S03]  /*0a00*/  LDG.E R0, desc[UR4][R6.64] ;  /* 0x0000000406007981 */ /* 0x001ea6000c1e1900 */
[----:B------:R-:W-:Y:S01]  /*0a10*/  LEA.HI.X R9, R16, R11, R17, 0x2, P1 ;  /* 0x0000000b10097211 */ /* 0x000fe200008f1411 */
[----:B------:R-:W2:Y:S04]  /*0a20*/  LDG.E R10, desc[UR4][R10.64] ;  /* 0x000000040a0a7981 */ /* 0x000ea8000c1e1900 */
[----:B------:R-:W3:Y:S04]  /*0a30*/  LDG.E R3, desc[UR4][R6.64+0x4] ;  /* 0x0000040406037981 */ /* 0x000ee8000c1e1900 */
[----:B------:R-:W3:Y:S01]  /*0a40*/  LDG.E R8, desc[UR4][R8.64] ;  /* 0x0000000408087981 */ /* 0x000ee2000c1e1900 */
[----:B------:R-:W-:-:S05]  /*0a50*/  IADD3 R2, P1, PT, R2, 0x2, RZ ;  /* 0x0000000202027810 */ /* 0x000fca0007f3e0ff */
[----:B------:R-:W-:Y:S02]  /*0a60*/  IMAD.X R5, RZ, RZ, R5, P1 ;  /* 0x000000ffff057224 */ /* 0x000fe400008e0605 */
[----:B--2---:R-:W-:-:S04]  /*0a70*/  IMAD R29, R0, R10, R29 ;  /* 0x0000000a001d7224 */ /* 0x004fc800078e021d */
[----:B---3--:R-:W-:-:S07]  /*0a80*/  IMAD R29, R3, R8, R29 ;  /* 0x00000008031d7224 */ /* 0x008fce00078e021d */
.L_x_8:
[----:B------:R-:W-:Y:S05]  /*0a90*/  @P0 BRA `(.L_x_6) ;  /* 0x0000000000440947 */ /* 0x000fea0003800000 */
[----:B------:R-:W1:Y:S01]  /*0aa0*/  LDCU.64 UR6, c[0x0][0x388] ;  /* 0x00007100ff0677ac */ /* 0x000e620008000a00 */
[----:B------:R-:W-:Y:S01]  /*0ab0*/  IMAD R3, R5, R16, RZ ;  /* 0x0000001005037224 */ /* 0x000fe200078e02ff */
[C---:B------:R-:W-:Y:S01]  /*0ac0*/  IADD3 R0, P0, PT, R2.reuse, R12, RZ ;  /* 0x0000000c02007210 */ /* 0x040fe20007f1e0ff */
[----:B------:R-:W-:Y:S01]  /*0ad0*/  IMAD.MOV.U32 R6, RZ, RZ, R14 ;  /* 0x000000ffff067224 */ /* 0x000fe200078e000e */
[----:B------:R-:W2:Y:S01]  /*0ae0*/  LDCU.64 UR8, c[0x0][0x390] ;  /* 0x00007200ff0877ac */ /* 0x000ea20008000a00 */
[----:B------:R-:W-:Y:S02]  /*0af0*/  IMAD.MOV.U32 R7, RZ, RZ, RZ ;  /* 0x000000ffff077224 */ /* 0x000fe400078e00ff */
[C---:B------:R-:W-:Y:S02]  /*0b00*/  IMAD R17, R2.reuse, R17, R3 ;  /* 0x0000001102117224 */ /* 0x040fe400078e0203 */
[----:B------:R-:W-:-:S04]  /*0b10*/  IMAD.WIDE.U32 R6, R2, R16, R6 ;  /* 0x0000001002067225 */ /* 0x000fc800078e0006 */
[----:B------:R-:W-:Y:S02]  /*0b20*/  IMAD.X R3, R5, 0x1, R4, P0 ;  /* 0x0000000105037824 */ /* 0x000fe400000e0604 */
[----:B------:R-:W-:Y:S01]  /*0b30*/  IMAD.IADD R5, R7, 0x1, R17 ;  /* 0x0000000107057824 */ /* 0x000fe200078e0211 */
[----:B-1----:R-:W-:Y:S02]  /*0b40*/  LEA R2, P0, R0, UR6, 0x2 ;  /* 0x0000000600027c11 */ /* 0x002fe4000f8010ff */
[----:B--2---:R-:W-:Y:S02]  /*0b50*/  LEA R8, P1, R6, UR8, 0x2 ;  /* 0x0000000806087c11 */ /* 0x004fe4000f8210ff */
[----:B------:R-:W-:Y:S02]  /*0b60*/  LEA.HI.X R3, R0, UR7, R3, 0x2, P0 ;  /* 0x0000000700037c11 */ /* 0x000fe400080f1403 */
[----:B------:R-:W-:-:S03]  /*0b70*/  LEA.HI.X R9, R6, UR9, R5, 0x2, P1 ;  /* 0x0000000906097c11 */ /* 0x000fc600088f1405 */
[----:B0-----:R-:W2:Y:S04]  /*0b80*/  LDG.E R2, desc[UR4][R2.64] ;  /* 0x0000000402027981 */ /* 0x001ea8000c1e1900 */
[----:B------:R-:W2:Y:S02]  /*0b90*/  LDG.E R8, desc[UR4][R8.64] ;  /* 0x0000000408087981 */ /* 0x000ea4000c1e1900 */
[----:B--2---:R-:W-:-:S07]  /*0ba0*/  IMAD R29, R2, R8, R29 ;  /* 0x00000008021d7224 */ /* 0x004fce00078e021d */
.L_x_6:
[----:B------:R-:W1:Y:S01]  /*0bb0*/  LDCU.64 UR6, c[0x0][0x380] ;  /* 0x00007000ff0677ac */ /* 0x000e620008000a00 */
[----:B------:R-:W-:-:S05]  /*0bc0*/  IADD3 R12, P0, PT, R14, R12, RZ ;  /* 0x0000000c0e0c7210 */ /* 0x000fca0007f1e0ff */
[----:B------:R-:W-:Y:S01]  /*0bd0*/  IMAD.X R3, RZ, RZ, R4, P0 ;  /* 0x000000ffff037224 */ /* 0x000fe200000e0604 */
[----:B-1----:R-:W-:-:S04]  /*0be0*/  LEA R2, P0, R12, UR6, 0x2 ;  /* 0x000000060c027c11 */ /* 0x002fc8000f8010ff */
[----:B------:R-:W-:-:S05]  /*0bf0*/  LEA.HI.X R3, R12, UR7, R3, 0x2, P0 ;  /* 0x000000070c037c11 */ /* 0x000fca00080f1403 */
[----:B0-----:R-:W-:Y:S01]  /*0c00*/  STG.E desc[UR4][R2.64], R29 ;  /* 0x0000001d02007986 */ /* 0x001fe2000c101904 */
[----:B------:R-:W-:Y:S05]  /*0c10*/  EXIT ;  /* 0x000000000000794d */ /* 0x000fea0003800000 */
.L_x_9:
        /* <DEDUP_REMOVED lines=14> */
.L_x_13:


//--------------------- .nv.shared.reserved.0     --------------------------
	.section	.nv.shared.reserved.0,"aw",@nobits
	.weak		__nv_reservedSMEM_offset_0_alias
	.size		__nv_reservedSMEM_offset_0_alias, 0, 64
	.other		__nv_reservedSMEM_offset_0_alias,@"STO_CUDA_RESERVED_SHARED STV_DEFAULT"
__nv_reservedSMEM_offset_0_alias:
	.zero		0
	.zero		64


//--------------------- .nv.global                --------------------------
	.section	.nv.global,"aw",@nobits
.nv.global:
	.type		_ZN34_INTERNAL_e04c85a6_4_k_cu_e35814156thrust24THRUST_300001_SM_1000_NS3seqE,@object
	.size		_ZN34_INTERNAL_e04c85a6_4_k_cu_e35814156thrust24THRUST_300001_SM_1000_NS3seqE,(_ZN34_INTERNAL_e04c85a6_4_k_cu_e35814154cuda3std3__48in_placeE - _ZN34_INTERNAL_e04c85a6_4_k_cu_e35814156thrust24THRUST_300001_SM_1000_NS3seqE)
_ZN34_INTERNAL_e04c85a6_4_k_cu_e35814156thrust24THRUST_300001_SM_1000_NS3seqE:
	.zero		1
	.type		_ZN34_INTERNAL_e04c85a6_4_k_cu_e35814154cuda3std3__48in_placeE,@object
	.size		_ZN34_INTERNAL_e04c85a6_4_k_cu_e35814154cuda3std3__48in_placeE,(_ZN34_INTERNAL_e04c85a6_4_k_cu_e35814154cuda3std6ranges3__45__cpo4sizeE - _ZN34_INTERNAL_e04c85a6_4_k_cu_e35814154cuda3std3__48in_placeE)
_ZN34_INTERNAL_e04c85a6_4_k_cu_e35814154cuda3std3__48in_placeE:
	.zero		1
	.type		_ZN34_INTERNAL_e04c85a6_4_k_cu_e35814154cuda3std6ranges3__45__cpo4sizeE,@object
	.size		_ZN34_INTERNAL_e04c85a6_4_k_cu_e35814154cuda3std6ranges3__45__cpo4sizeE,(_ZN34_INTERNAL_e04c85a6_4_k_cu_e35814156thrust24THRUST_300001_SM_1000_NS12placeholders2_3E - _ZN34_INTERNAL_e04c85a6_4_k_cu_e35814154cuda3std6ranges3__45__cpo4sizeE)
_ZN34_INTERNAL_e04c85a6_4_k_cu_e35814154cuda3std6ranges3__45__cpo4sizeE:
	.zero		1
	.type		_ZN34_INTERNAL_e04c85a6_4_k_cu_e35814156thrust24THRUST_300001_SM_1000_NS12placeholders2_3E,@object
	.size		_ZN34_INTERNAL_e04c85a6_4_k_cu_e35814156thrust24THRUST_300001_SM_1000_NS12placeholders2_3E,(_ZN34_INTERNAL_e04c85a6_4_k_cu_e35814154cuda3std3__45__cpo6cbeginE - _ZN34_INTERNAL_e04c85a6_4_k_cu_e35814156thrust24THRUST_300001_SM_1000_NS12placeholders2_3E)
_ZN34_INTERNAL_e04c85a6_4_k_cu_e35814156thrust24THRUST_300001_SM_1000_NS12placeholders2_3E:
	.zero		1
	.type		_ZN34_INTERNAL_e04c85a6_4_k_cu_e35814154cuda3std3__45__cpo6cbeginE,@object
	.size		_ZN34_INTERNAL_e04c85a6_4_k_cu_e35814154cuda3std3__45__cpo6cbeginE,(_ZN34_INTERNAL_e04c85a6_4_k_cu_e35814154cuda3std6ranges3__45__cpo6cbeginE - _ZN34_INTERNAL_e04c85a6_4_k_cu_e35814154cuda3std3__45__cpo6cbeginE)
_ZN34_INTERNAL_e04c85a6_4_k_cu_e35814154cuda3std3__45__cpo6cbeginE:
	.zero		1
	.type		_ZN34_INTERNAL_e04c85a6_4_k_cu_e35814154cuda3std6ranges3__45__cpo6cbeginE,@object
	.size		_ZN34_INTERNAL_e04c85a6_4_k_cu_e35814154cuda3std6ranges3__45__cpo6cbeginE,(_ZN34_INTERNAL_e04c85a6_4_k_cu_e35814156thrust24THRUST_300001_SM_1000_NS12placeholders2_7E - _ZN34_INTERNAL_e04c85a6_4_k_cu_e35814154cuda3std6ranges3__45__cpo6cbeginE)
_ZN34_INTERNAL_e04c85a6_4_k_cu_e35814154cuda3std6ranges3__45__cpo6cbeginE:
	.zero		1
	.type		_ZN34_INTERNAL_e04c85a6_4_k_cu_e35814156thrust24THRUST_300001_SM_1000_NS12placeholders2_7E,@object
	.size		_ZN34_INTERNAL_e04c85a6_4_k_cu_e35814156thrust24THRUST_300001_SM_1000_NS12placeholders2_7E,(_ZN34_INTERNAL_e04c85a6_4_k_cu_e35814154cuda3std3__45__cpo7crbeginE - _ZN34_INTERNAL_e04c85a6_4_k_cu_e35814156thrust24THRUST_300001_SM_1000_NS12placeholders2_7E)
_ZN34_INTERNAL_e04c85a6_4_k_cu_e35814156thrust24THRUST_300001_SM_1000_NS12placeholders2_7E:
	.zero		1
	.type		_ZN34_INTERNAL_e04c85a6_4_k_cu_e35814154cuda3std3__45__cpo7crbeginE,@object
	.size		_ZN34_INTERNAL_e04c85a6_4_k_cu_e35814154cuda3std3__45__cpo7crbeginE,(_ZN34_INTERNAL_e04c85a6_4_k_cu_e35814154cuda3std6ranges3__45__cpo4nextE - _ZN34_INTERNAL_e04c85a6_4_k_cu_e35814154cuda3std3__45__cpo7crbeginE)
_ZN34_INTERNAL_e04c85a6_4_k_cu_e35814154cuda3std3__45__cpo7crbeginE:
	.zero		1
	.type		_ZN34_INTERNAL_e04c85a6_4_k_cu_e35814154cuda3std6ranges3__45__cpo4nextE,@object
	.size		_ZN34_INTERNAL_e04c85a6_4_k_cu_e35814154cuda3std6ranges3__45__cpo4nextE,(_ZN34_INTERNAL_e04c85a6_4_k_cu_e35814154cuda3std6ranges3__45__cpo4swapE - _ZN34_INTERNAL_e04c85a6_4_k_cu_e35814154cuda3std6ranges3__45__cpo4nextE)
_ZN34_INTERNAL_e04c85a6_4_k_cu_e35814154cuda3std6ranges3__45__cpo4nextE:
	.zero		1
	.type		_ZN34_INTERNAL_e04c85a6_4_k_cu_e35814154cuda3std6ranges3__45__cpo4swapE,@object
	.size		_ZN34_INTERNAL_e04c85a6_4_k_cu_e35814154cuda3std6ranges3__45__cpo4swapE,(_ZN34_INTERNAL_e04c85a6_4_k_cu_e35814156thrust24THRUST_300001_SM_1000_NS8cuda_cub10par_nosyncE - _ZN34_INTERNAL_e04c85a6_4_k_cu_e35814154cuda3std6ranges3__45__cpo4swapE)
_ZN34_INTERNAL_e04c85a6_4_k_cu_e35814154cuda3std6ranges3__45__cpo4swapE:
	.zero		1
	.type		_ZN34_INTERNAL_e04c85a6_4_k_cu_e35814156thrust24THRUST_300001_SM_1000_NS8cuda_cub10par_nosyncE,@object
	.size		_ZN34_INTERNAL_e04c85a6_4_k_cu_e35814156thrust24THRUST_300001_SM_1000_NS8cuda_cub10par_nosyncE,(_ZN34_INTERNAL_e04c85a6_4_k_cu_e35814156thrust24THRUST_300001_SM_1000_NS12placeholders2_9E - _ZN34_INTERNAL_e04c85a6_4_k_cu_e35814156thrust24THRUST_300001_SM_1000_NS8cuda_cub10par_nosyncE)
_ZN34_INTERNAL_e04c85a6_4_k_cu_e35814156thrust24THRUST_300001_SM_1000_NS8cuda_cub10par_nosyncE:
	.zero		1
	.type		_ZN34_INTERNAL_e04c85a6_4_k_cu_e35814156thrust24THRUST_300001_SM_1000_NS12placeholders2_9E,@object
	.size		_ZN34_INTERNAL_e04c85a6_4_k_cu_e35814156thrust24THRUST_300001_SM_1000_NS12placeholders2_9E,(_ZN34_INTERNAL_e04c85a6_4_k_cu_e35814154cuda3std3__436_GLOBAL__N__e04c85a6_4_k_cu_e35814156ignoreE - _ZN34_INTERNAL_e04c85a6_4_k_cu_e35814156thrust24THRUST_300001_SM_1000_NS12placeholders2_9E)
_ZN34_INTERNAL_e04c85a6_4_k_cu_e35814156thrust24THRUST_300001_SM_1000_NS12placeholders2_9E:
	.zero		1
	.type		_ZN34_INTERNAL_e04c85a6_4_k_cu_e35814154cuda3std3__436_GLOBAL__N__e04c85a6_4_k_cu_e35814156ignoreE,@object
	.size		_ZN34_INTERNAL_e04c85a6_4_k_cu_e35814154cuda3std3__436_GLOBAL__N__e04c85a6_4_k_cu_e35814156ignoreE,(_ZN34_INTERNAL_e04c85a6_4_k_cu_e35814154cuda3std6ranges3__45__cpo4dataE - _ZN34_INTERNAL_e04c85a6_4_k_cu_e35814154cuda3std3__436_GLOBAL__N__e04c85a6_4_k_cu_e35814156ignoreE)
_ZN34_INTERNAL_e04c85a6_4_k_cu_e35814154cuda3std3__436_GLOBAL__N__e04c85a6_4_k_cu_e35814156ignoreE:
	.zero		1
	.type		_ZN34_INTERNAL_e04c85a6_4_k_cu_e35814154cuda3std6ranges3__45__cpo4dataE,@object
	.size		_ZN34_INTERNAL_e04c85a6_4_k_cu_e35814154cuda3std6ranges3__45__cpo4dataE,(_ZN34_INTERNAL_e04c85a6_4_k_cu_e35814156thrust24THRUST_300001_SM_1000_NS12placeholders2_1E - _ZN34_INTERNAL_e04c85a6_4_k_cu_e35814154cuda3std6ranges3__45__cpo4dataE)
_ZN34_INTERNAL_e04c85a6_4_k_cu_e35814154cuda3std6ranges3__45__cpo4dataE:
	.zero		1
	.type		_ZN34_INTERNAL_e04c85a6_4_k_cu_e35814156thrust24THRUST_300001_SM_1000_NS12placeholders2_1E,@object
	.size		_ZN34_INTERNAL_e04c85a6_4_k_cu_e35814156thrust24THRUST_300001_SM_1000_NS12placeholders2_1E,(_ZN34_INTERNAL_e04c85a6_4_k_cu_e35814154cuda3std3__45__cpo5beginE - _ZN34_INTERNAL_e04c85a6_4_k_cu_e35814156thrust24THRUST_300001_SM_1000_NS12placeholders2_1E)
_ZN34_INTERNAL_e04c85a6_4_k_cu_e35814156thrust24THRUST_300001_SM_1000_NS12placeholders2_1E:
	.zero		1
	.type		_ZN34_INTERNAL_e04c85a6_4_k_cu_e35814154cuda3std3__45__cpo5beginE,@object
	.size		_ZN34_INTERNAL_e04c85a6_4_k_cu_e35814154cuda3std3__45__cpo5beginE,(_ZN34_INTERNAL_e04c85a6_4_k_cu_e35814154cuda3std6ranges3__45__cpo5beginE - _ZN34_INTERNAL_e04c85a6_4_k_cu_e35814154cuda3std3__45__cpo5beginE)
_ZN34_INTERNAL_e04c85a6_4_k_cu_e35814154cuda3std3__45__cpo5beginE:
	.zero		1
	.type		_ZN34_INTERNAL_e04c85a6_4_k_cu_e35814154cuda3std6ranges3__45__cpo5beginE,@object
	.size		_ZN34_INTERNAL_e04c85a6_4_k_cu_e35814154cuda3std6ranges3__45__cpo5beginE,(_ZN34_INTERNAL_e04c85a6_4_k_cu_e35814156thrust24THRUST_300001_SM_1000_NS12placeholders2_5E - _ZN34_INTERNAL_e04c85a6_4_k_cu_e35814154cuda3std6ranges3__45__cpo5beginE)
_ZN34_INTERNAL_e04c85a6_4_k_cu_e35814154cuda3std6ranges3__45__cpo5beginE:
	.zero		1
	.type		_ZN34_INTERNAL_e04c85a6_4_k_cu_e35814156thrust24THRUST_300001_SM_1000_NS12placeholders2_5E,@object
	.size		_ZN34_INTERNAL_e04c85a6_4_k_cu_e35814156thrust24THRUST_300001_SM_1000_NS12placeholders2_5E,(_ZN34_INTERNAL_e04c85a6_4_k_cu_e35814154cuda3std3__45__cpo6rbeginE - _ZN34_INTERNAL_e04c85a6_4_k_cu_e35814156thrust24THRUST_300001_SM_1000_NS12placeholders2_5E)
_ZN34_INTERNAL_e04c85a6_4_k_cu_e35814156thrust24THRUST_300001_SM_1000_NS12placeholders2_5E:
	.zero		1
	.type		_ZN34_INTERNAL_e04c85a6_4_k_cu_e35814154cuda3std3__45__cpo6rbeginE,@object
	.size		_ZN34_INTERNAL_e04c85a6_4_k_cu_e35814154cuda3std3__45__cpo6rbeginE,(_ZN34_INTERNAL_e04c85a6_4_k_cu_e35814154cuda3std6ranges3__45__cpo7advanceE - _ZN34_INTERNAL_e04c85a6_4_k_cu_e35814154cuda3std3__45__cpo6rbeginE)
_ZN34_INTERNAL_e04c85a6_4_k_cu_e35814154cuda3std3__45__cpo6rbeginE:
	.zero		1
	.type		_ZN34_INTERNAL_e04c85a6_4_k_cu_e35814154cuda3std6ranges3__45__cpo7advanceE,@object
	.size		_ZN34_INTERNAL_e04c85a6_4_k_cu_e35814154cuda3std6ranges3__45__cpo7advanceE,(_ZN34_INTERNAL_e04c85a6_4_k_cu_e35814154cuda3std3__47nulloptE - _ZN34_INTERNAL_e04c85a6_4_k_cu_e35814154cuda3std6ranges3__45__cpo7advanceE)
_ZN34_INTERNAL_e04c85a6_4_k_cu_e35814154cuda3std6ranges3__45__cpo7advanceE:
	.zero		1
	.type		_ZN34_INTERNAL_e04c85a6_4_k_cu_e35814154cuda3std3__47nulloptE,@object
	.size		_ZN34_INTERNAL_e04c85a6_4_k_cu_e35814154cuda3std3__47nulloptE,(_ZN34_INTERNAL_e04c85a6_4_k_cu_e35814154cuda3std6ranges3__45__cpo8distanceE - _ZN34_INTERNAL_e04c85a6_4_k_cu_e35814154cuda3std3__47nulloptE)
_ZN34_INTERNAL_e04c85a6_4_k_cu_e35814154cuda3std3__47nulloptE:
	.zero		1
	.type		_ZN34_INTERNAL_e04c85a6_4_k_cu_e35814154cuda3std6ranges3__45__cpo8distanceE,@object
	.size		_ZN34_INTERNAL_e04c85a6_4_k_cu_e35814154cuda3std6ranges3__45__cpo8distanceE,(_ZN34_INTERNAL_e04c85a6_4_k_cu_e35814156thrust24THRUST_300001_SM_1000_NS12placeholders3_10E - _ZN34_INTERNAL_e04c85a6_4_k_cu_e35814154cuda3std6ranges3__45__cpo8distanceE)
_ZN34_INTERNAL_e04c85a6_4_k_cu_e35814154cuda3std6ranges3__45__cpo8distanceE:
	.zero		1
	.type		_ZN34_INTERNAL_e04c85a6_4_k_cu_e35814156thrust24THRUST_300001_SM_1000_NS12placeholders3_10E,@object
	.size		_ZN34_INTERNAL_e04c85a6_4_k_cu_e35814156thrust24THRUST_300001_SM_1000_NS12placeholders3_10E,(_ZN34_INTERNAL_e04c85a6_4_k_cu_e35814154cuda3std3__419piecewise_constructE - _ZN34_INTERNAL_e04c85a6_4_k_cu_e35814156thrust24THRUST_300001_SM_1000_NS12placeholders3_10E)
_ZN34_INTERNAL_e04c85a6_4_k_cu_e35814156thrust24THRUST_300001_SM_1000_NS12placeholders3_10E:
	.zero		1
	.type		_ZN34_INTERNAL_e04c85a6_4_k_cu_e35814154cuda3std3__419piecewise_constructE,@object
	.size		_ZN34_INTERNAL_e04c85a6_4_k_cu_e35814154cuda3std3__419piecewise_constructE,(_ZN34_INTERNAL_e04c85a6_4_k_cu_e35814154cuda3std6ranges3__45__cpo5cdataE - _ZN34_INTERNAL_e04c85a6_4_k_cu_e35814154cuda3std3__419piecewise_constructE)
_ZN34_INTERNAL_e04c85a6_4_k_cu_e35814154cuda3std3__419piecewise_constructE:
	.zero		1
	.type		_ZN34_INTERNAL_e04c85a6_4_k_cu_e35814154cuda3std6ranges3__45__cpo5cdataE,@object
	.size		_ZN34_INTERNAL_e04c85a6_4_k_cu_e35814154cuda3std6ranges3__45__cpo5cdataE,(_ZN34_INTERNAL_e04c85a6_4_k_cu_e35814156thrust24THRUST_300001_SM_1000_NS12placeholders2_2E - _ZN34_INTERNAL_e04c85a6_4_k_cu_e35814154cuda3std6ranges3__45__cpo5cdataE)
_ZN34_INTERNAL_e04c85a6_4_k_cu_e35814154cuda3std6ranges3__45__cpo5cdataE:
	.zero		1
	.type		_ZN34_INTERNAL_e04c85a6_4_k_cu_e35814156thrust24THRUST_300001_SM_1000_NS12placeholders2_2E,@object
	.size		_ZN34_INTERNAL_e04c85a6_4_k_cu_e35814156thrust24THRUST_300001_SM_1000_NS12placeholders2_2E,(_ZN34_INTERNAL_e04c85a6_4_k_cu_e35814154cuda3std3__45__cpo3endE - _ZN34_INTERNAL_e04c85a6_4_k_cu_e35814156thrust24THRUST_300001_SM_1000_NS12placeholders2_2E)
_ZN34_INTERNAL_e04c85a6_4_k_cu_e35814156thrust24THRUST_300001_SM_1000_NS12placeholders2_2E:
	.zero		1
	.type		_ZN34_INTERNAL_e04c85a6_4_k_cu_e35814154cuda3std3__45__cpo3endE,@object
	.size		_ZN34_INTERNAL_e04c85a6_4_k_cu_e35814154cuda3std3__45__cpo3endE,(_ZN34_INTERNAL_e04c85a6_4_k_cu_e35814154cuda3std6ranges3__45__cpo3endE - _ZN34_INTERNAL_e04c85a6_4_k_cu_e35814154cuda3std3__45__cpo3endE)
_ZN34_INTERNAL_e04c85a6_4_k_cu_e35814154cuda3std3__45__cpo3endE:
	.zero		1
	.type		_ZN34_INTERNAL_e04c85a6_4_k_cu_e35814154cuda3std6ranges3__45__cpo3endE,@object
	.size		_ZN34_INTERNAL_e04c85a6_4_k_cu_e35814154cuda3std6ranges3__45__cpo3endE,(_ZN34_INTERNAL_e04c85a6_4_k_cu_e35814156thrust24THRUST_300001_SM_1000_NS12placeholders2_6E - _ZN34_INTERNAL_e04c85a6_4_k_cu_e35814154cuda3std6ranges3__45__cpo3endE)
_ZN34_INTERNAL_e04c85a6_4_k_cu_e35814154cuda3std6ranges3__45__cpo3endE:
	.zero		1
	.type		_ZN34_INTERNAL_e04c85a6_4_k_cu_e35814156thrust24THRUST_300001_SM_1000_NS12placeholders2_6E,@object
	.size		_ZN34_INTERNAL_e04c85a6_4_k_cu_e35814156thrust24THRUST_300001_SM_1000_NS12placeholders2_6E,(_ZN34_INTERNAL_e04c85a6_4_k_cu_e35814154cuda3std3__45__cpo4rendE - _ZN34_INTERNAL_e04c85a6_4_k_cu_e35814156thrust24THRUST_300001_SM_1000_NS12placeholders2_6E)
_ZN34_INTERNAL_e04c85a6_4_k_cu_e35814156thrust24THRUST_300001_SM_1000_NS12placeholders2_6E:
	.zero		1
	.type		_ZN34_INTERNAL_e04c85a6_4_k_cu_e35814154cuda3std3__45__cpo4rendE,@object
	.size		_ZN34_INTERNAL_e04c85a6_4_k_cu_e35814154cuda3std3__45__cpo4rendE,(_ZN34_INTERNAL_e04c85a6_4_k_cu_e35814154cuda3std6ranges3__45__cpo9iter_swapE - _ZN34_INTERNAL_e04c85a6_4_k_cu_e35814154cuda3std3__45__cpo4rendE)
_ZN34_INTERNAL_e04c85a6_4_k_cu_e35814154cuda3std3__45__cpo4rendE:
	.zero		1
	.type		_ZN34_INTERNAL_e04c85a6_4_k_cu_e35814154cuda3std6ranges3__45__cpo9iter_swapE,@object
	.size		_ZN34_INTERNAL_e04c85a6_4_k_cu_e35814154cuda3std6ranges3__45__cpo9iter_swapE,(_ZN34_INTERNAL_e04c85a6_4_k_cu_e35814154cuda3std3__48unexpectE - _ZN34_INTERNAL_e04c85a6_4_k_cu_e35814154cuda3std6ranges3__45__cpo9iter_swapE)
_ZN34_INTERNAL_e04c85a6_4_k_cu_e35814154cuda3std6ranges3__45__cpo9iter_swapE:
	.zero		1
	.type		_ZN34_INTERNAL_e04c85a6_4_k_cu_e35814154cuda3std3__48unexpectE,@object
	.size		_ZN34_INTERNAL_e04c85a6_4_k_cu_e35814154cuda3std3__48unexpectE,(_ZN34_INTERNAL_e04c85a6_4_k_cu_e35814156thrust24THRUST_300001_SM_1000_NS8cuda_cub3parE - _ZN34_INTERNAL_e04c85a6_4_k_cu_e35814154cuda3std3__48unexpectE)
_ZN34_INTERNAL_e04c85a6_4_k_cu_e35814154cuda3std3__48unexpectE:
	.zero		1
	.type		_ZN34_INTERNAL_e04c85a6_4_k_cu_e35814156thrust24THRUST_300001_SM_1000_NS8cuda_cub3parE,@object
	.size		_ZN34_INTERNAL_e04c85a6_4_k_cu_e35814156thrust24THRUST_300001_SM_1000_NS8cuda_cub3parE,(_ZN34_INTERNAL_e04c85a6_4_k_cu_e35814156thrust24THRUST_300001_SM_1000_NS12placeholders2_4E - _ZN34_INTERNAL_e04c85a6_4_k_cu_e35814156thrust24THRUST_300001_SM_1000_NS8cuda_cub3parE)
_ZN34_INTERNAL_e04c85a6_4_k_cu_e35814156thrust24THRUST_300001_SM_1000_NS8cuda_cub3parE:
	.zero		1
	.type		_ZN34_INTERNAL_e04c85a6_4_k_cu_e35814156thrust24THRUST_300001_SM_1000_NS12placeholders2_4E,@object
	.size		_ZN34_INTERNAL_e04c85a6_4_k_cu_e35814156thrust24THRUST_300001_SM_1000_NS12placeholders2_4E,(_ZN34_INTERNAL_e04c85a6_4_k_cu_e35814154cuda3std3__45__cpo4cendE - _ZN34_INTERNAL_e04c85a6_4_k_cu_e35814156thrust24THRUST_300001_SM_1000_NS12placeholders2_4E)
_ZN34_INTERNAL_e04c85a6_4_k_cu_e35814156thrust24THRUST_300001_SM_1000_NS12placeholders2_4E:
	.zero		1
	.type		_ZN34_INTERNAL_e04c85a6_4_k_cu_e35814154cuda3std3__45__cpo4cendE,@object
	.size		_ZN34_INTERNAL_e04c85a6_4_k_cu_e35814154cuda3std3__45__cpo4cendE,(_ZN34_INTERNAL_e04c85a6_4_k_cu_e35814154cuda3std6ranges3__45__cpo4cendE - _ZN34_INTERNAL_e04c85a6_4_k_cu_e35814154cuda3std3__45__cpo4cendE)
_ZN34_INTERNAL_e04c85a6_4_k_cu_e35814154cuda3std3__45__cpo4cendE:
	.zero		1
	.type		_ZN34_INTERNAL_e04c85a6_4_k_cu_e35814154cuda3std6ranges3__45__cpo4cendE,@object
	.size		_ZN34_INTERNAL_e04c85a6_4_k_cu_e35814154cuda3std6ranges3__45__cpo4cendE,(_ZN34_INTERNAL_e04c85a6_4_k_cu_e35814154cuda3std3__420unreachable_sentinelE - _ZN34_INTERNAL_e04c85a6_4_k_cu_e35814154cuda3std6ranges3__45__cpo4cendE)
_ZN34_INTERNAL_e04c85a6_4_k_cu_e35814154cuda3std6ranges3__45__cpo4cendE:
	.zero		1
	.type		_ZN34_INTERNAL_e04c85a6_4_k_cu_e35814154cuda3std3__420unreachable_sentinelE,@object
	.size		_ZN34_INTERNAL_e04c85a6_4_k_cu_e35814154cuda3std3__420unreachable_sentinelE,(_ZN34_INTERNAL_e04c85a6_4_k_cu_e35814154cuda3std6ranges3__45__cpo5ssizeE - _ZN34_INTERNAL_e04c85a6_4_k_cu_e35814154cuda3std3__420unreachable_sentinelE)
_ZN34_INTERNAL_e04c85a6_4_k_cu_e35814154cuda3std3__420unreachable_sentinelE:
	.zero		1
	.type		_ZN34_INTERNAL_e04c85a6_4_k_cu_e35814154cuda3std6ranges3__45__cpo5ssizeE,@object
	.size		_ZN34_INTERNAL_e04c85a6_4_k_cu_e35814154cuda3std6ranges3__45__cpo5ssizeE,(_ZN34_INTERNAL_e04c85a6_4_k_cu_e35814156thrust24THRUST_300001_SM_1000_NS12placeholders2_8E - _ZN34_INTERNAL_e04c85a6_4_k_cu_e35814154cuda3std6ranges3__45__cpo5ssizeE)
_ZN34_INTERNAL_e04c85a6_4_k_cu_e35814154cuda3std6ranges3__45__cpo5ssizeE:
	.zero		1
	.type		_ZN34_INTERNAL_e04c85a6_4_k_cu_e35814156thrust24THRUST_300001_SM_1000_NS12placeholders2_8E,@object
	.size		_ZN34_INTERNAL_e04c85a6_4_k_cu_e35814156thrust24THRUST_300001_SM_1000_NS12placeholders2_8E,(_ZN34_INTERNAL_e04c85a6_4_k_cu_e35814154cuda3std3__45__cpo5crendE - _ZN34_INTERNAL_e04c85a6_4_k_cu_e35814156thrust24THRUST_300001_SM_1000_NS12placeholders2_8E)
_ZN34_INTERNAL_e04c85a6_4_k_cu_e35814156thrust24THRUST_300001_SM_1000_NS12placeholders2_8E:
	.zero		1
	.type		_ZN34_INTERNAL_e04c85a6_4_k_cu_e35814154cuda3std3__45__cpo5crendE,@object
	.size		_ZN34_INTERNAL_e04c85a6_4_k_cu_e35814154cuda3std3__45__cpo5crendE,(_ZN34_INTERNAL_e04c85a6_4_k_cu_e35814154cuda3std6ranges3__45__cpo4prevE - _ZN34_INTERNAL_e04c85a6_4_k_cu_e35814154cuda3std3__45__cpo5crendE)
_ZN34_INTERNAL_e04c85a6_4_k_cu_e35814154cuda3std3__45__cpo5crendE:
	.zero		1
	.type		_ZN34_INTERNAL_e04c85a6_4_k_cu_e35814154cuda3std6ranges3__45__cpo4prevE,@object
	.size		_ZN34_INTERNAL_e04c85a6_4_k_cu_e35814154cuda3std6ranges3__45__cpo4prevE,(_ZN34_INTERNAL_e04c85a6_4_k_cu_e35814154cuda3std6ranges3__45__cpo9iter_moveE - _ZN34_INTERNAL_e04c85a6_4_k_cu_e35814154cuda3std6ranges3__45__cpo4prevE)
_ZN34_INTERNAL_e04c85a6_4_k_cu_e35814154cuda3std6ranges3__45__cpo4prevE:
	.zero		1
	.type		_ZN34_INTERNAL_e04c85a6_4_k_cu_e35814154cuda3std6ranges3__45__cpo9iter_moveE,@object
	.size		_ZN34_INTERNAL_e04c85a6_4_k_cu_e35814154cuda3std6ranges3__45__cpo9iter_moveE,(_ZN34_INTERNAL_e04c85a6_4_k_cu_e35814156thrust24THRUST_300001_SM_1000_NS6system6detail10sequential3seqE - _ZN34_INTERNAL_e04c85a6_4_k_cu_e35814154cuda3std6ranges3__45__cpo9iter_moveE)
_ZN34_INTERNAL_e04c85a6_4_k_cu_e35814154cuda3std6ranges3__45__cpo9iter_moveE:
	.zero		1
	.type		_ZN34_INTERNAL_e04c85a6_4_k_cu_e35814156thrust24THRUST_300001_SM_1000_NS6system6detail10sequential3seqE,@object
	.size		_ZN34_INTERNAL_e04c85a6_4_k_cu_e35814156thrust24THRUST_300001_SM_1000_NS6system6detail10sequential3seqE,(.L_31 - _ZN34_INTERNAL_e04c85a6_4_k_cu_e35814156thrust24THRUST_300001_SM_1000_NS6system6detail10sequential3seqE)
_ZN34_INTERNAL_e04c85a6_4_k_cu_e35814156thrust24THRUST_300001_SM_1000_NS6system6detail10sequential3seqE:
	.zero		1
.L_31:


//--------------------- .nv.constant0._ZN3cub18CUB_300001_SM_10006detail8for_each13static_kernelINS2_12policy_hub_t12policy_500_tEmN6thrust24THRUST_300001_SM_1000_NS8cuda_cub20__uninitialized_fill7functorINS7_10device_ptrIiEEiEEEEvT0_T1_ --------------------------
	.section	.nv.constant0._ZN3cub18CUB_300001_SM_10006detail8for_each13static_kernelINS2_12policy_hub_t12policy_500_tEmN6thrust24THRUST_300001_SM_1000_NS8cuda_cub20__uninitialized_fill7functorINS7_10device_ptrIiEEiEEEEvT0_T1_,"a",@progbits
	.sectionflags	@""
	.align	4
.nv.constant0._ZN3cub18CUB_300001_SM_10006detail8for_each13static_kernelINS2_12policy_hub_t12policy_500_tEmN6thrust24THRUST_300001_SM_1000_NS8cuda_cub20__uninitialized_fill7functorINS7_10device_ptrIiEEiEEEEvT0_T1_:
	.zero		920


//--------------------- .nv.constant0._ZN3cub18CUB_300001_SM_10006detail11EmptyKernelIvEEvv --------------------------
	.section	.nv.constant0._ZN3cub18CUB_300001_SM_10006detail11EmptyKernelIvEEvv,"a",@progbits
	.sectionflags	@""
	.align	4
.nv.constant0._ZN3cub18CUB_300001_SM_10006detail11EmptyKernelIvEEvv:
	.zero		896


//--------------------- .nv.constant0._Z15matrixAddKernelIiEvPT_PKS0_S3_m --------------------------
	.section	.nv.constant0._Z15matrixAddKernelIiEvPT_PKS0_S3_m,"a",@progbits
	.sectionflags	@""
	.align	4
.nv.constant0._Z15matrixAddKernelIiEvPT_PKS0_S3_m:
	.zero		928


//--------------------- .nv.constant0._Z15matrixMulKernelIiEvPT_PKS0_S3_m --------------------------
	.section	.nv.constant0._Z15matrixMulKernelIiEvPT_PKS0_S3_m,"a",@progbits
	.sectionflags	@""
	.align	4
.nv.constant0._Z15matrixMulKernelIiEvPT_PKS0_S3_m:
	.zero		928


//--------------------- SYMBOLS --------------------------

	.type		.nv.reservedSmem.offset0,@object
	.size		.nv.reservedSmem.offset0,0x4
